//
// Generated by NVIDIA NVVM Compiler
//
// Compiler Build ID: CL-36424714
// Cuda compilation tools, release 13.0, V13.0.88
// Based on NVVM 20.0.0
//

.version 9.0
.target sm_100
.address_size 64

	// .globl	_Z14adadeltaKerneliPiS_iPfS0_fffS0_S0_

.visible .entry _Z14adadeltaKerneliPiS_iPfS0_fffS0_S0_(
	.param .u32 _Z14adadeltaKerneliPiS_iPfS0_fffS0_S0__param_0,
	.param .u64 .ptr .align 1 _Z14adadeltaKerneliPiS_iPfS0_fffS0_S0__param_1,
	.param .u64 .ptr .align 1 _Z14adadeltaKerneliPiS_iPfS0_fffS0_S0__param_2,
	.param .u32 _Z14adadeltaKerneliPiS_iPfS0_fffS0_S0__param_3,
	.param .u64 .ptr .align 1 _Z14adadeltaKerneliPiS_iPfS0_fffS0_S0__param_4,
	.param .u64 .ptr .align 1 _Z14adadeltaKerneliPiS_iPfS0_fffS0_S0__param_5,
	.param .f32 _Z14adadeltaKerneliPiS_iPfS0_fffS0_S0__param_6,
	.param .f32 _Z14adadeltaKerneliPiS_iPfS0_fffS0_S0__param_7,
	.param .f32 _Z14adadeltaKerneliPiS_iPfS0_fffS0_S0__param_8,
	.param .u64 .ptr .align 1 _Z14adadeltaKerneliPiS_iPfS0_fffS0_S0__param_9,
	.param .u64 .ptr .align 1 _Z14adadeltaKerneliPiS_iPfS0_fffS0_S0__param_10
)
{
	.reg .pred 	%p<8>;
	.reg .b32 	%r<41>;
	.reg .b32 	%f<101>;
	.reg .b64 	%rd<33>;

	ld.param.u32 	%r23, [_Z14adadeltaKerneliPiS_iPfS0_fffS0_S0__param_0];
	ld.param.u64 	%rd9, [_Z14adadeltaKerneliPiS_iPfS0_fffS0_S0__param_1];
	ld.param.u64 	%rd10, [_Z14adadeltaKerneliPiS_iPfS0_fffS0_S0__param_2];
	ld.param.u32 	%r24, [_Z14adadeltaKerneliPiS_iPfS0_fffS0_S0__param_3];
	ld.param.u64 	%rd11, [_Z14adadeltaKerneliPiS_iPfS0_fffS0_S0__param_4];
	ld.param.u64 	%rd12, [_Z14adadeltaKerneliPiS_iPfS0_fffS0_S0__param_5];
	ld.param.f32 	%f2, [_Z14adadeltaKerneliPiS_iPfS0_fffS0_S0__param_6];
	ld.param.f32 	%f3, [_Z14adadeltaKerneliPiS_iPfS0_fffS0_S0__param_7];
	ld.param.f32 	%f4, [_Z14adadeltaKerneliPiS_iPfS0_fffS0_S0__param_8];
	ld.param.u64 	%rd13, [_Z14adadeltaKerneliPiS_iPfS0_fffS0_S0__param_9];
	ld.param.u64 	%rd14, [_Z14adadeltaKerneliPiS_iPfS0_fffS0_S0__param_10];
	cvta.to.global.u64 	%rd1, %rd11;
	cvta.to.global.u64 	%rd2, %rd14;
	cvta.to.global.u64 	%rd3, %rd13;
	cvta.to.global.u64 	%rd4, %rd12;
	mov.u32 	%r25, %ctaid.y;
	mov.u32 	%r26, %ntid.x;
	mov.u32 	%r27, %tid.x;
	mad.lo.s32 	%r28, %r25, %r26, %r27;
	mul.lo.s32 	%r1, %r28, %r23;
	setp.ge.s32 	%p1, %r1, %r24;
	@%p1 bra 	$L__BB0_9;
	cvta.to.global.u64 	%rd15, %rd9;
	mov.u32 	%r2, %ctaid.x;
	mul.wide.u32 	%rd16, %r2, 4;
	add.s64 	%rd17, %rd15, %rd16;
	ld.global.u32 	%r3, [%rd17];
	setp.eq.s32 	%p2, %r3, -1;
	@%p2 bra 	$L__BB0_9;
	cvta.to.global.u64 	%rd18, %rd10;
	add.s64 	%rd20, %rd18, %rd16;
	ld.global.u32 	%r29, [%rd20];
	cvt.rn.f32.s32 	%f5, %r29;
	rcp.rn.f32 	%f1, %f5;
	mul.lo.s32 	%r4, %r3, %r24;
	add.s32 	%r38, %r4, %r1;
	mad.lo.s32 	%r37, %r24, %r2, %r1;
	add.s32 	%r7, %r38, %r23;
	setp.lt.s32 	%p3, %r23, 1;
	@%p3 bra 	$L__BB0_9;
	add.s32 	%r30, %r38, 1;
	max.s32 	%r8, %r30, %r7;
	sub.s32 	%r31, %r8, %r38;
	and.b32  	%r9, %r31, 3;
	setp.eq.s32 	%p4, %r9, 0;
	@%p4 bra 	$L__BB0_6;
	neg.s32 	%r34, %r9;
$L__BB0_5:
	.pragma "nounroll";
	mul.wide.s32 	%rd21, %r37, 4;
	add.s64 	%rd22, %rd4, %rd21;
	mul.wide.s32 	%rd23, %r38, 4;
	add.s64 	%rd24, %rd1, %rd23;
	add.s64 	%rd25, %rd2, %rd23;
	add.s64 	%rd26, %rd3, %rd23;
	ld.global.f32 	%f6, [%rd22];
	mul.f32 	%f7, %f1, %f6;
	ld.global.f32 	%f8, [%rd26];
	mul.f32 	%f9, %f7, %f7;
	mul.f32 	%f10, %f3, %f9;
	fma.rn.f32 	%f11, %f2, %f8, %f10;
	st.global.f32 	[%rd26], %f11;
	add.f32 	%f12, %f4, %f11;
	sqrt.rn.f32 	%f13, %f12;
	ld.global.f32 	%f14, [%rd25];
	add.f32 	%f15, %f4, %f14;
	sqrt.rn.f32 	%f16, %f15;
	neg.f32 	%f17, %f16;
	div.rn.f32 	%f18, %f17, %f13;
	mul.f32 	%f19, %f7, %f18;
	mul.f32 	%f20, %f19, %f19;
	mul.f32 	%f21, %f3, %f20;
	fma.rn.f32 	%f22, %f2, %f14, %f21;
	st.global.f32 	[%rd25], %f22;
	ld.global.f32 	%f23, [%rd24];
	add.f32 	%f24, %f23, %f19;
	st.global.f32 	[%rd24], %f24;
	add.s32 	%r38, %r38, 1;
	add.s32 	%r37, %r37, 1;
	add.s32 	%r34, %r34, 1;
	setp.ne.s32 	%p5, %r34, 0;
	@%p5 bra 	$L__BB0_5;
$L__BB0_6:
	sub.s32 	%r32, %r4, %r8;
	add.s32 	%r33, %r32, %r1;
	setp.gt.u32 	%p6, %r33, -4;
	@%p6 bra 	$L__BB0_9;
	add.s64 	%rd5, %rd3, 8;
	add.s64 	%rd6, %rd2, 8;
	add.s64 	%rd7, %rd1, 8;
	add.s64 	%rd8, %rd4, 8;
$L__BB0_8:
	mul.wide.s32 	%rd27, %r38, 4;
	add.s64 	%rd28, %rd5, %rd27;
	add.s64 	%rd29, %rd6, %rd27;
	add.s64 	%rd30, %rd7, %rd27;
	mul.wide.s32 	%rd31, %r37, 4;
	add.s64 	%rd32, %rd8, %rd31;
	ld.global.f32 	%f25, [%rd32+-8];
	mul.f32 	%f26, %f1, %f25;
	ld.global.f32 	%f27, [%rd28+-8];
	mul.f32 	%f28, %f26, %f26;
	mul.f32 	%f29, %f3, %f28;
	fma.rn.f32 	%f30, %f2, %f27, %f29;
	st.global.f32 	[%rd28+-8], %f30;
	add.f32 	%f31, %f4, %f30;
	sqrt.rn.f32 	%f32, %f31;
	ld.global.f32 	%f33, [%rd29+-8];
	add.f32 	%f34, %f4, %f33;
	sqrt.rn.f32 	%f35, %f34;
	neg.f32 	%f36, %f35;
	div.rn.f32 	%f37, %f36, %f32;
	mul.f32 	%f38, %f26, %f37;
	mul.f32 	%f39, %f38, %f38;
	mul.f32 	%f40, %f3, %f39;
	fma.rn.f32 	%f41, %f2, %f33, %f40;
	st.global.f32 	[%rd29+-8], %f41;
	ld.global.f32 	%f42, [%rd30+-8];
	add.f32 	%f43, %f42, %f38;
	st.global.f32 	[%rd30+-8], %f43;
	ld.global.f32 	%f44, [%rd32+-4];
	mul.f32 	%f45, %f1, %f44;
	ld.global.f32 	%f46, [%rd28+-4];
	mul.f32 	%f47, %f45, %f45;
	mul.f32 	%f48, %f3, %f47;
	fma.rn.f32 	%f49, %f2, %f46, %f48;
	st.global.f32 	[%rd28+-4], %f49;
	add.f32 	%f50, %f4, %f49;
	sqrt.rn.f32 	%f51, %f50;
	ld.global.f32 	%f52, [%rd29+-4];
	add.f32 	%f53, %f4, %f52;
	sqrt.rn.f32 	%f54, %f53;
	neg.f32 	%f55, %f54;
	div.rn.f32 	%f56, %f55, %f51;
	mul.f32 	%f57, %f45, %f56;
	mul.f32 	%f58, %f57, %f57;
	mul.f32 	%f59, %f3, %f58;
	fma.rn.f32 	%f60, %f2, %f52, %f59;
	st.global.f32 	[%rd29+-4], %f60;
	ld.global.f32 	%f61, [%rd30+-4];
	add.f32 	%f62, %f61, %f57;
	st.global.f32 	[%rd30+-4], %f62;
	ld.global.f32 	%f63, [%rd32];
	mul.f32 	%f64, %f1, %f63;
	ld.global.f32 	%f65, [%rd28];
	mul.f32 	%f66, %f64, %f64;
	mul.f32 	%f67, %f3, %f66;
	fma.rn.f32 	%f68, %f2, %f65, %f67;
	st.global.f32 	[%rd28], %f68;
	add.f32 	%f69, %f4, %f68;
	sqrt.rn.f32 	%f70, %f69;
	ld.global.f32 	%f71, [%rd29];
	add.f32 	%f72, %f4, %f71;
	sqrt.rn.f32 	%f73, %f72;
	neg.f32 	%f74, %f73;
	div.rn.f32 	%f75, %f74, %f70;
	mul.f32 	%f76, %f64, %f75;
	mul.f32 	%f77, %f76, %f76;
	mul.f32 	%f78, %f3, %f77;
	fma.rn.f32 	%f79, %f2, %f71, %f78;
	st.global.f32 	[%rd29], %f79;
	ld.global.f32 	%f80, [%rd30];
	add.f32 	%f81, %f80, %f76;
	st.global.f32 	[%rd30], %f81;
	ld.global.f32 	%f82, [%rd32+4];
	mul.f32 	%f83, %f1, %f82;
	ld.global.f32 	%f84, [%rd28+4];
	mul.f32 	%f85, %f83, %f83;
	mul.f32 	%f86, %f3, %f85;
	fma.rn.f32 	%f87, %f2, %f84, %f86;
	st.global.f32 	[%rd28+4], %f87;
	add.f32 	%f88, %f4, %f87;
	sqrt.rn.f32 	%f89, %f88;
	ld.global.f32 	%f90, [%rd29+4];
	add.f32 	%f91, %f4, %f90;
	sqrt.rn.f32 	%f92, %f91;
	neg.f32 	%f93, %f92;
	div.rn.f32 	%f94, %f93, %f89;
	mul.f32 	%f95, %f83, %f94;
	mul.f32 	%f96, %f95, %f95;
	mul.f32 	%f97, %f3, %f96;
	fma.rn.f32 	%f98, %f2, %f90, %f97;
	st.global.f32 	[%rd29+4], %f98;
	ld.global.f32 	%f99, [%rd30+4];
	add.f32 	%f100, %f99, %f95;
	st.global.f32 	[%rd30+4], %f100;
	add.s32 	%r38, %r38, 4;
	add.s32 	%r37, %r37, 4;
	setp.lt.s32 	%p7, %r38, %r7;
	@%p7 bra 	$L__BB0_8;
$L__BB0_9:
	ret;

}


// ===== COMPILED SASS (sm_100) =====

	.target	sm_100

	.elftype	@"ET_EXEC"


//--------------------- .note.nv.tkinfo           --------------------------
	.section	.note.nv.tkinfo,"",@"SHT_NOTE"
	.sectionflags	@"SHF_NOTE_NV_TKINFO"
	.tkinfo
        /*0018*/ 	.word	0x00000002
        /*0030*/ 	.string	""
        /*0030*/ 	.string	"ptxas"
        /*0030*/ 	.string	"Cuda compilation tools, release 13.0, V13.0.88"
        /*0030*/ 	.string	"Build cuda_13.0.r13.0/compiler.36424714_0"
        /*0030*/ 	.string	"-arch sm_100 -m 64 "



//--------------------- .note.nv.cuinfo           --------------------------
	.section	.note.nv.cuinfo,"",@"SHT_NOTE"
	.sectionflags	@"SHF_NOTE_NV_CUINFO"
        /*0018*/ 	.short	0x0002
        /*001a*/ 	.short	0x0064
        /*001c*/ 	.short	0x0082
	.zero		2


//--------------------- .nv.info                  --------------------------
	.section	.nv.info,"",@"SHT_CUDA_INFO"
	.align	4


	//----- nvinfo : EIATTR_REGCOUNT
	.align		4
        /*0000*/ 	.byte	0x04, 0x2f
        /*0002*/ 	.short	(.L_1 - .L_0)
	.align		4
.L_0:
        /*0004*/ 	.word	index@(_Z14adadeltaKerneliPiS_iPfS0_fffS0_S0_)
        /*0008*/ 	.word	0x00000023


	//----- nvinfo : EIATTR_FRAME_SIZE
	.align		4
.L_1:
        /*000c*/ 	.byte	0x04, 0x11
        /*000e*/ 	.short	(.L_3 - .L_2)
	.align		4
.L_2:
        /*0010*/ 	.word	index@($__internal_2_$__cuda_sm3x_div_rn_noftz_f32_slowpath)
        /*0014*/ 	.word	0x00000000


	//----- nvinfo : EIATTR_FRAME_SIZE
	.align		4
.L_3:
        /*0018*/ 	.byte	0x04, 0x11
        /*001a*/ 	.short	(.L_5 - .L_4)
	.align		4
.L_4:
        /*001c*/ 	.word	index@($__internal_1_$__cuda_sm20_sqrt_rn_f32_slowpath)
        /*0020*/ 	.word	0x00000000


	//----- nvinfo : EIATTR_FRAME_SIZE
	.align		4
.L_5:
        /*0024*/ 	.byte	0x04, 0x11
        /*0026*/ 	.short	(.L_7 - .L_6)
	.align		4
.L_6:
        /*0028*/ 	.word	index@($__internal_0_$__cuda_sm20_rcp_rn_f32_slowpath)
        /*002c*/ 	.word	0x00000000


	//----- nvinfo : EIATTR_FRAME_SIZE
	.align		4
.L_7:
        /*0030*/ 	.byte	0x04, 0x11
        /*0032*/ 	.short	(.L_9 - .L_8)
	.align		4
.L_8:
        /*0034*/ 	.word	index@(_Z14adadeltaKerneliPiS_iPfS0_fffS0_S0_)
        /*0038*/ 	.word	0x00000000


	//----- nvinfo : EIATTR_MIN_STACK_SIZE
	.align		4
.L_9:
        /*003c*/ 	.byte	0x04, 0x12
        /*003e*/ 	.short	(.L_11 - .L_10)
	.align		4
.L_10:
        /*0040*/ 	.word	index@(_Z14adadeltaKerneliPiS_iPfS0_fffS0_S0_)
        /*0044*/ 	.word	0x00000000
.L_11:


//--------------------- .nv.compat                --------------------------
	.section	.nv.compat,"",@"SHT_CUDA_COMPAT_INFO"
	.align	4
        /*0000*/ 	.byte	0x02, 0x09, 0x00, 0x00, 0x02, 0x02, 0x01, 0x00, 0x02, 0x05, 0x05, 0x00, 0x03, 0x07, 0x01, 0x01
        /*0010*/ 	.byte	0x02, 0x03, 0x00, 0x00, 0x02, 0x06, 0x01, 0x00, 0x04, 0x0b, 0x08, 0x00, 0x01, 0x00, 0x00, 0x00
        /*0020*/ 	.byte	0x00, 0x00, 0x00, 0x00


//--------------------- .nv.info._Z14adadeltaKerneliPiS_iPfS0_fffS0_S0_ --------------------------
	.section	.nv.info._Z14adadeltaKerneliPiS_iPfS0_fffS0_S0_,"",@"SHT_CUDA_INFO"
	.sectionflags	@""
	.align	4


	//----- nvinfo : EIATTR_CUDA_API_VERSION
	.align		4
        /*0000*/ 	.byte	0x04, 0x37
        /*0002*/ 	.short	(.L_13 - .L_12)
.L_12:
        /*0004*/ 	.word	0x00000082


	//----- nvinfo : EIATTR_KPARAM_INFO
	.align		4
.L_13:
        /*0008*/ 	.byte	0x04, 0x17
        /*000a*/ 	.short	(.L_15 - .L_14)
.L_14:
        /*000c*/ 	.word	0x00000000
        /*0010*/ 	.short	0x000a
        /*0012*/ 	.short	0x0048
        /*0014*/ 	.byte	0x00, 0xf5, 0x21, 0x00


	//----- nvinfo : EIATTR_KPARAM_INFO
	.align		4
.L_15:
        /*0018*/ 	.byte	0x04, 0x17
        /*001a*/ 	.short	(.L_17 - .L_16)
.L_16:
        /*001c*/ 	.word	0x00000000
        /*0020*/ 	.short	0x0009
        /*0022*/ 	.short	0x0040
        /*0024*/ 	.byte	0x00, 0xf5, 0x21, 0x00


	//----- nvinfo : EIATTR_KPARAM_INFO
	.align		4
.L_17:
        /*0028*/ 	.byte	0x04, 0x17
        /*002a*/ 	.short	(.L_19 - .L_18)
.L_18:
        /*002c*/ 	.word	0x00000000
        /*0030*/ 	.short	0x0008
        /*0032*/ 	.short	0x0038
        /*0034*/ 	.byte	0x00, 0xf0, 0x11, 0x00


	//----- nvinfo : EIATTR_KPARAM_INFO
	.align		4
.L_19:
        /*0038*/ 	.byte	0x04, 0x17
        /*003a*/ 	.short	(.L_21 - .L_20)
.L_20:
        /*003c*/ 	.word	0x00000000
        /*0040*/ 	.short	0x0007
        /*0042*/ 	.short	0x0034
        /*0044*/ 	.byte	0x00, 0xf0, 0x11, 0x00


	//----- nvinfo : EIATTR_KPARAM_INFO
	.align		4
.L_21:
        /*0048*/ 	.byte	0x04, 0x17
        /*004a*/ 	.short	(.L_23 - .L_22)
.L_22:
        /*004c*/ 	.word	0x00000000
        /*0050*/ 	.short	0x0006
        /*0052*/ 	.short	0x0030
        /*0054*/ 	.byte	0x00, 0xf0, 0x11, 0x00


	//----- nvinfo : EIATTR_KPARAM_INFO
	.align		4
.L_23:
        /*0058*/ 	.byte	0x04, 0x17
        /*005a*/ 	.short	(.L_25 - .L_24)
.L_24:
        /*005c*/ 	.word	0x00000000
        /*0060*/ 	.short	0x0005
        /*0062*/ 	.short	0x0028
        /*0064*/ 	.byte	0x00, 0xf5, 0x21, 0x00


	//----- nvinfo : EIATTR_KPARAM_INFO
	.align		4
.L_25:
        /*0068*/ 	.byte	0x04, 0x17
        /*006a*/ 	.short	(.L_27 - .L_26)
.L_26:
        /*006c*/ 	.word	0x00000000
        /*0070*/ 	.short	0x0004
        /*0072*/ 	.short	0x0020
        /*0074*/ 	.byte	0x00, 0xf5, 0x21, 0x00


	//----- nvinfo : EIATTR_KPARAM_INFO
	.align		4
.L_27:
        /*0078*/ 	.byte	0x04, 0x17
        /*007a*/ 	.short	(.L_29 - .L_28)
.L_28:
        /*007c*/ 	.word	0x00000000
        /*0080*/ 	.short	0x0003
        /*0082*/ 	.short	0x0018
        /*0084*/ 	.byte	0x00, 0xf0, 0x11, 0x00


	//----- nvinfo : EIATTR_KPARAM_INFO
	.align		4
.L_29:
        /*0088*/ 	.byte	0x04, 0x17
        /*008a*/ 	.short	(.L_31 - .L_30)
.L_30:
        /*008c*/ 	.word	0x00000000
        /*0090*/ 	.short	0x0002
        /*0092*/ 	.short	0x0010
        /*0094*/ 	.byte	0x00, 0xf5, 0x21, 0x00


	//----- nvinfo : EIATTR_KPARAM_INFO
	.align		4
.L_31:
        /*0098*/ 	.byte	0x04, 0x17
        /*009a*/ 	.short	(.L_33 - .L_32)
.L_32:
        /*009c*/ 	.word	0x00000000
        /*00a0*/ 	.short	0x0001
        /*00a2*/ 	.short	0x0008
        /*00a4*/ 	.byte	0x00, 0xf5, 0x21, 0x00


	//----- nvinfo : EIATTR_KPARAM_INFO
	.align		4
.L_33:
        /*00a8*/ 	.byte	0x04, 0x17
        /*00aa*/ 	.short	(.L_35 - .L_34)
.L_34:
        /*00ac*/ 	.word	0x00000000
        /*00b0*/ 	.short	0x0000
        /*00b2*/ 	.short	0x0000
        /*00b4*/ 	.byte	0x00, 0xf0, 0x11, 0x00


	//----- nvinfo : EIATTR_SPARSE_MMA_MASK
	.align		4
.L_35:
        /*00b8*/ 	.byte	0x03, 0x50
        /*00ba*/ 	.short	0x0000


	//----- nvinfo : EIATTR_MAXREG_COUNT
	.align		4
        /*00bc*/ 	.byte	0x03, 0x1b
        /*00be*/ 	.short	0x00ff


	//----- nvinfo : EIATTR_MERCURY_ISA_VERSION
	.align		4
        /*00c0*/ 	.byte	0x03, 0x5f
        /*00c2*/ 	.short	0x0101


	//----- nvinfo : EIATTR_VRC_CTA_INIT_COUNT
	.align		4
        /*00c4*/ 	.byte	0x02, 0x4a
	.zero		1
	.zero		1


	//----- nvinfo : EIATTR_EXIT_INSTR_OFFSETS
	.align		4
        /*00c8*/ 	.byte	0x04, 0x1c
        /*00ca*/ 	.short	(.L_37 - .L_36)


	//   ....[0]....
.L_36:
        /*00cc*/ 	.word	0x00000090


	//   ....[1]....
        /*00d0*/ 	.word	0x00000100


	//   ....[2]....
        /*00d4*/ 	.word	0x00000240


	//   ....[3]....
        /*00d8*/ 	.word	0x000007f0


	//   ....[4]....
        /*00dc*/ 	.word	0x00001910


	//----- nvinfo : EIATTR_CRS_STACK_SIZE
	.align		4
.L_37:
        /*00e0*/ 	.byte	0x04, 0x1e
        /*00e2*/ 	.short	(.L_39 - .L_38)
.L_38:
        /*00e4*/ 	.word	0x00000000


	//----- nvinfo : EIATTR_CBANK_PARAM_SIZE
	.align		4
.L_39:
        /*00e8*/ 	.byte	0x03, 0x19
        /*00ea*/ 	.short	0x0050


	//----- nvinfo : EIATTR_PARAM_CBANK
	.align		4
        /*00ec*/ 	.byte	0x04, 0x0a
        /*00ee*/ 	.short	(.L_41 - .L_40)
	.align		4
.L_40:
        /*00f0*/ 	.word	index@(.nv.constant0._Z14adadeltaKerneliPiS_iPfS0_fffS0_S0_)
        /*00f4*/ 	.short	0x0380
        /*00f6*/ 	.short	0x0050


	//----- nvinfo : EIATTR_SW_WAR
	.align		4
.L_41:
        /*00f8*/ 	.byte	0x04, 0x36
        /*00fa*/ 	.short	(.L_43 - .L_42)
.L_42:
        /*00fc*/ 	.word	0x00000008
.L_43:


//--------------------- .nv.callgraph             --------------------------
	.section	.nv.callgraph,"",@"SHT_CUDA_CALLGRAPH"
	.align	4
	.sectionentsize	8
	.align		4
        /*0000*/ 	.word	0x00000000
	.align		4
        /*0004*/ 	.word	0xffffffff
	.align		4
        /*0008*/ 	.word	0x00000000
	.align		4
        /*000c*/ 	.word	0xfffffffe
	.align		4
        /*0010*/ 	.word	0x00000000
	.align		4
        /*0014*/ 	.word	0xfffffffd
	.align		4
        /*0018*/ 	.word	0x00000000
	.align		4
        /*001c*/ 	.word	0xfffffffc


//--------------------- .text._Z14adadeltaKerneliPiS_iPfS0_fffS0_S0_ --------------------------
	.section	.text._Z14adadeltaKerneliPiS_iPfS0_fffS0_S0_,"ax",@progbits
	.align	128
        .global         _Z14adadeltaKerneliPiS_iPfS0_fffS0_S0_
        .type           _Z14adadeltaKerneliPiS_iPfS0_fffS0_S0_,@function
        .size           _Z14adadeltaKerneliPiS_iPfS0_fffS0_S0_,(.L_x_65 - _Z14adadeltaKerneliPiS_iPfS0_fffS0_S0_)
        .other          _Z14adadeltaKerneliPiS_iPfS0_fffS0_S0_,@"STO_CUDA_ENTRY STV_DEFAULT"
_Z14adadeltaKerneliPiS_iPfS0_fffS0_S0_:
.text._Z14adadeltaKerneliPiS_iPfS0_fffS0_S0_:
[----:B------:R-:W-:Y:S01]  /*0000*/  LDC R1, c[0x0][0x37c] ;  /* 0x0000df00ff017b82 */ /* 0x000fe20000000800 */
[----:B------:R-:W0:Y:S07]  /*0010*/  S2R R3, SR_TID.X ;  /* 0x0000000000037919 */ /* 0x000e2e0000002100 */
[----:B------:R-:W0:Y:S01]  /*0020*/  S2UR UR4, SR_CTAID.Y ;  /* 0x00000000000479c3 */ /* 0x000e220000002600 */
[----:B------:R-:W1:Y:S01]  /*0030*/  LDCU UR5, c[0x0][0x380] ;  /* 0x00007000ff0577ac */ /* 0x000e620008000800 */
[----:B------:R-:W2:Y:S06]  /*0040*/  LDCU UR6, c[0x0][0x398] ;  /* 0x00007300ff0677ac */ /* 0x000eac0008000800 */
[----:B------:R-:W0:Y:S02]  /*0050*/  LDC R28, c[0x0][0x360] ;  /* 0x0000d800ff1c7b82 */ /* 0x000e240000000800 */
[----:B0-----:R-:W-:-:S04]  /*0060*/  IMAD R28, R28, UR4, R3 ;  /* 0x000000041c1c7c24 */ /* 0x001fc8000f8e0203 */
[----:B-1----:R-:W-:-:S05]  /*0070*/  IMAD R28, R28, UR5, RZ ;  /* 0x000000051c1c7c24 */ /* 0x002fca000f8e02ff */
[----:B--2---:R-:W-:-:S13]  /*0080*/  ISETP.GE.AND P0, PT, R28, UR6, PT ;  /* 0x000000061c007c0c */ /* 0x004fda000bf06270 */
[----:B------:R-:W-:Y:S05]  /*0090*/  @P0 EXIT ;  /* 0x000000000000094d */ /* 0x000fea0003800000 */
[----:B------:R-:W0:Y:S01]  /*00a0*/  S2R R3, SR_CTAID.X ;  /* 0x0000000000037919 */ /* 0x000e220000002500 */
[----:B------:R-:W0:Y:S01]  /*00b0*/  LDC.64 R4, c[0x0][0x388] ;  /* 0x0000e200ff047b82 */ /* 0x000e220000000a00 */
[----:B------:R-:W1:Y:S01]  /*00c0*/  LDCU.64 UR16, c[0x0][0x358] ;  /* 0x00006b00ff1077ac */ /* 0x000e620008000a00 */
[----:B0-----:R-:W-:-:S05]  /*00d0*/  IMAD.WIDE.U32 R4, R3, 0x4, R4 ;  /* 0x0000000403047825 */ /* 0x001fca00078e0004 */
[----:B-1----:R-:W2:Y:S02]  /*00e0*/  LDG.E R25, desc[UR16][R4.64] ;  /* 0x0000001004197981 */ /* 0x002ea4000c1e1900 */
[----:B--2---:R-:W-:-:S13]  /*00f0*/  ISETP.NE.AND P0, PT, R25, -0x1, PT ;  /* 0xffffffff1900780c */ /* 0x004fda0003f05270 */
[----:B------:R-:W-:Y:S05]  /*0100*/  @!P0 EXIT ;  /* 0x000000000000894d */ /* 0x000fea0003800000 */
[----:B------:R-:W0:Y:S02]  /*0110*/  LDC.64 R4, c[0x0][0x390] ;  /* 0x0000e400ff047b82 */ /* 0x000e240000000a00 */
[----:B0-----:R-:W-:-:S06]  /*0120*/  IMAD.WIDE.U32 R4, R3, 0x4, R4 ;  /* 0x0000000403047825 */ /* 0x001fcc00078e0004 */
[----:B------:R-:W2:Y:S02]  /*0130*/  LDG.E R4, desc[UR16][R4.64] ;  /* 0x0000001004047981 */ /* 0x000ea4000c1e1900 */
[----:B--2---:R-:W-:-:S04]  /*0140*/  I2FP.F32.S32 R0, R4 ;  /* 0x0000000400007245 */ /* 0x004fc80000201400 */
[----:B------:R-:W-:-:S04]  /*0150*/  IADD3 R2, PT, PT, R0, 0x1800000, RZ ;  /* 0x0180000000027810 */ /* 0x000fc80007ffe0ff */
[----:B------:R-:W-:-:S04]  /*0160*/  LOP3.LUT R2, R2, 0x7f800000, RZ, 0xc0, !PT ;  /* 0x7f80000002027812 */ /* 0x000fc800078ec0ff */
[----:B------:R-:W-:-:S13]  /*0170*/  ISETP.GT.U32.AND P0, PT, R2, 0x1ffffff, PT ;  /* 0x01ffffff0200780c */ /* 0x000fda0003f04070 */
[----:B------:R-:W-:Y:S05]  /*0180*/  @P0 BRA `(.L_x_0) ;  /* 0x0000000000100947 */ /* 0x000fea0003800000 */
[----:B------:R-:W-:-:S07]  /*0190*/  MOV R9, 0x1b0 ;  /* 0x000001b000097802 */ /* 0x000fce0000000f00 */
[----:B------:R-:W-:Y:S05]  /*01a0*/  CALL.REL.NOINC `($__internal_0_$__cuda_sm20_rcp_rn_f32_slowpath) ;  /* 0x0000001400dc7944 */ /* 0x000fea0003c00000 */
[----:B------:R-:W-:Y:S01]  /*01b0*/  MOV R6, R2 ;  /* 0x0000000200067202 */ /* 0x000fe20000000f00 */
[----:B------:R-:W-:Y:S06]  /*01c0*/  BRA `(.L_x_1) ;  /* 0x0000000000107947 */ /* 0x000fec0003800000 */
.L_x_0:
[----:B------:R-:W0:Y:S02]  /*01d0*/  MUFU.RCP R5, R0 ;  /* 0x0000000000057308 */ /* 0x000e240000001000 */
[----:B0-----:R-:W-:-:S04]  /*01e0*/  FFMA R2, R0, R5, -1 ;  /* 0xbf80000000027423 */ /* 0x001fc80000000005 */
[----:B------:R-:W-:-:S04]  /*01f0*/  FADD.FTZ R2, -R2, -RZ ;  /* 0x800000ff02027221 */ /* 0x000fc80000010100 */
[----:B------:R-:W-:-:S07]  /*0200*/  FFMA R6, R5, R2, R5 ;  /* 0x0000000205067223 */ /* 0x000fce0000000005 */
.L_x_1:
[----:B------:R-:W0:Y:S01]  /*0210*/  LDC R4, c[0x0][0x380] ;  /* 0x0000e000ff047b82 */ /* 0x000e220000000800 */
[----:B------:R-:W1:Y:S01]  /*0220*/  LDCU UR7, c[0x0][0x398] ;  /* 0x00007300ff0777ac */ /* 0x000e620008000800 */
[----:B0-----:R-:W-:-:S13]  /*0230*/  ISETP.GE.AND P0, PT, R4, 0x1, PT ;  /* 0x000000010400780c */ /* 0x001fda0003f06270 */
[----:B-1----:R-:W-:Y:S05]  /*0240*/  @!P0 EXIT ;  /* 0x000000000000894d */ /* 0x002fea0003800000 */
[--C-:B------:R-:W-:Y:S01]  /*0250*/  IMAD R5, R25, UR7, R28.reuse ;  /* 0x0000000719057c24 */ /* 0x100fe2000f8e021c */
[----:B------:R-:W0:Y:S01]  /*0260*/  LDCU UR6, c[0x0][0x3b8] ;  /* 0x00007700ff0677ac */ /* 0x000e220008000800 */
[----:B------:R-:W-:Y:S01]  /*0270*/  IMAD R2, R3, UR7, R28 ;  /* 0x0000000703027c24 */ /* 0x000fe2000f8e021c */
[----:B------:R-:W-:Y:S02]  /*0280*/  BSSY.RECONVERGENT B0, `(.L_x_2) ;  /* 0x0000052000007945 */ /* 0x000fe40003800200 */
[C---:B------:R-:W-:Y:S01]  /*0290*/  IADD3 R4, PT, PT, R5.reuse, R4, RZ ;  /* 0x0000000405047210 */ /* 0x040fe20007ffe0ff */
[----:B------:R-:W1:Y:S03]  /*02a0*/  LDCU.64 UR4, c[0x0][0x3b0] ;  /* 0x00007600ff0477ac */ /* 0x000e660008000a00 */
[----:B------:R-:W-:-:S04]  /*02b0*/  VIADDMNMX R26, R5, 0x1, R4, !PT ;  /* 0x00000001051a7846 */ /* 0x000fc80007800104 */
[----:B------:R-:W-:-:S04]  /*02c0*/  IADD3 R0, PT, PT, -R5, R26, RZ ;  /* 0x0000001a05007210 */ /* 0x000fc80007ffe1ff */
[----:B------:R-:W-:-:S13]  /*02d0*/  LOP3.LUT P0, R0, R0, 0x3, RZ, 0xc0, !PT ;  /* 0x0000000300007812 */ /* 0x000fda000780c0ff */
[----:B01----:R-:W-:Y:S05]  /*02e0*/  @!P0 BRA `(.L_x_3) ;  /* 0x00000004002c8947 */ /* 0x003fea0003800000 */
[----:B------:R-:W0:Y:S01]  /*02f0*/  LDC.64 R18, c[0x0][0x3a0] ;  /* 0x0000e800ff127b82 */ /* 0x000e220000000a00 */
[----:B------:R-:W-:-:S07]  /*0300*/  IADD3 R24, PT, PT, -R0, RZ, RZ ;  /* 0x000000ff00187210 */ /* 0x000fce0007ffe1ff */
[----:B------:R-:W1:Y:S08]  /*0310*/  LDC.64 R16, c[0x0][0x3a8] ;  /* 0x0000ea00ff107b82 */ /* 0x000e700000000a00 */
[----:B------:R-:W2:Y:S08]  /*0320*/  LDC.64 R14, c[0x0][0x3c0] ;  /* 0x0000f000ff0e7b82 */ /* 0x000eb00000000a00 */
[----:B------:R-:W3:Y:S02]  /*0330*/  LDC.64 R12, c[0x0][0x3c8] ;  /* 0x0000f200ff0c7b82 */ /* 0x000ee40000000a00 */
.L_x_12:
[----:B-1--4-:R-:W-:-:S05]  /*0340*/  IMAD.WIDE R20, R2, 0x4, R16 ;  /* 0x0000000402147825 */ /* 0x012fca00078e0210 */
[----:B------:R0:W4:Y:S01]  /*0350*/  LDG.E R11, desc[UR16][R20.64] ;  /* 0x00000010140b7981 */ /* 0x000122000c1e1900 */
[----:B--2---:R-:W-:-:S05]  /*0360*/  IMAD.WIDE R8, R5, 0x4, R14 ;  /* 0x0000000405087825 */ /* 0x004fca00078e020e */
[----:B------:R-:W2:Y:S01]  /*0370*/  LDG.E R0, desc[UR16][R8.64] ;  /* 0x0000001008007981 */ /* 0x000ea2000c1e1900 */
[----:B------:R-:W-:Y:S01]  /*0380*/  BSSY.RECONVERGENT B1, `(.L_x_4) ;  /* 0x0000016000017945 */ /* 0x000fe20003800200 */
[----:B---3--:R-:W-:-:S04]  /*0390*/  IMAD.WIDE R22, R5, 0x4, R12 ;  /* 0x0000000405167825 */ /* 0x008fc800078e020c */
[----:B0-----:R-:W-:-:S04]  /*03a0*/  IMAD.WIDE R20, R5, 0x4, R18 ;  /* 0x0000000405147825 */ /* 0x001fc800078e0212 */
[----:B----4-:R-:W-:-:S04]  /*03b0*/  FMUL R11, R11, R6 ;  /* 0x000000060b0b7220 */ /* 0x010fc80000400000 */
[----:B------:R-:W-:-:S04]  /*03c0*/  FMUL R3, R11, R11 ;  /* 0x0000000b0b037220 */ /* 0x000fc80000400000 */
[----:B------:R-:W-:-:S04]  /*03d0*/  FMUL R3, R3, UR5 ;  /* 0x0000000503037c20 */ /* 0x000fc80008400000 */
[----:B--2---:R-:W-:-:S04]  /*03e0*/  FFMA R3, R0, UR4, R3 ;  /* 0x0000000400037c23 */ /* 0x004fc80008000003 */
[----:B------:R-:W-:Y:S01]  /*03f0*/  FADD R10, R3, UR6 ;  /* 0x00000006030a7e21 */ /* 0x000fe20008000000 */
[----:B------:R0:W-:Y:S03]  /*0400*/  STG.E desc[UR16][R8.64], R3 ;  /* 0x0000000308007986 */ /* 0x0001e6000c101910 */
[----:B------:R0:W1:Y:S01]  /*0410*/  MUFU.RSQ R7, R10 ;  /* 0x0000000a00077308 */ /* 0x0000620000001400 */
[----:B------:R-:W-:-:S04]  /*0420*/  IADD3 R0, PT, PT, R10, -0xd000000, RZ ;  /* 0xf30000000a007810 */ /* 0x000fc80007ffe0ff */
[----:B------:R-:W-:-:S13]  /*0430*/  ISETP.GT.U32.AND P0, PT, R0, 0x727fffff, PT ;  /* 0x727fffff0000780c */ /* 0x000fda0003f04070 */
[----:B01----:R-:W-:Y:S05]  /*0440*/  @!P0 BRA `(.L_x_5) ;  /* 0x0000000000148947 */ /* 0x003fea0003800000 */
[----:B------:R-:W-:Y:S02]  /*0450*/  MOV R3, R10 ;  /* 0x0000000a00037202 */ /* 0x000fe40000000f00 */
[----:B------:R-:W-:-:S07]  /*0460*/  MOV R0, 0x480 ;  /* 0x0000048000007802 */ /* 0x000fce0000000f00 */
[----:B------:R-:W-:Y:S05]  /*0470*/  CALL.REL.NOINC `($__internal_1_$__cuda_sm20_sqrt_rn_f32_slowpath) ;  /* 0x0000001400f87944 */ /* 0x000fea0003c00000 */
[----:B------:R-:W-:Y:S01]  /*0480*/  MOV R29, R27 ;  /* 0x0000001b001d7202 */ /* 0x000fe20000000f00 */
[----:B------:R-:W-:Y:S06]  /*0490*/  BRA `(.L_x_6) ;  /* 0x0000000000107947 */ /* 0x000fec0003800000 */
.L_x_5:
[----:B------:R-:W-:Y:S01]  /*04a0*/  FMUL.FTZ R29, R10, R7 ;  /* 0x000000070a1d7220 */ /* 0x000fe20000410000 */
[----:B------:R-:W-:-:S03]  /*04b0*/  FMUL.FTZ R3, R7, 0.5 ;  /* 0x3f00000007037820 */ /* 0x000fc60000410000 */
[----:B------:R-:W-:-:S04]  /*04c0*/  FFMA R0, -R29, R29, R10 ;  /* 0x0000001d1d007223 */ /* 0x000fc8000000010a */
[----:B------:R-:W-:-:S07]  /*04d0*/  FFMA R29, R0, R3, R29 ;  /* 0x00000003001d7223 */ /* 0x000fce000000001d */
.L_x_6:
[----:B------:R-:W-:Y:S05]  /*04e0*/  BSYNC.RECONVERGENT B1 ;  /* 0x0000000000017941 */ /* 0x000fea0003800200 */
.L_x_4:
[----:B------:R-:W2:Y:S01]  /*04f0*/  LDG.E R10, desc[UR16][R22.64] ;  /* 0x00000010160a7981 */ /* 0x000ea2000c1e1900 */
[----:B------:R-:W-:Y:S01]  /*0500*/  BSSY.RECONVERGENT B1, `(.L_x_7) ;  /* 0x000000e000017945 */ /* 0x000fe20003800200 */
[----:B--2---:R-:W-:-:S04]  /*0510*/  FADD R8, R10, UR6 ;  /* 0x000000060a087e21 */ /* 0x004fc80008000000 */
[----:B------:R0:W1:Y:S01]  /*0520*/  MUFU.RSQ R3, R8 ;  /* 0x0000000800037308 */ /* 0x0000620000001400 */
[----:B------:R-:W-:-:S04]  /*0530*/  IADD3 R0, PT, PT, R8, -0xd000000, RZ ;  /* 0xf300000008007810 */ /* 0x000fc80007ffe0ff */
[----:B------:R-:W-:-:S13]  /*0540*/  ISETP.GT.U32.AND P0, PT, R0, 0x727fffff, PT ;  /* 0x727fffff0000780c */ /* 0x000fda0003f04070 */
[----:B01----:R-:W-:Y:S05]  /*0550*/  @!P0 BRA `(.L_x_8) ;  /* 0x0000000000108947 */ /* 0x003fea0003800000 */
[----:B------:R-:W-:Y:S01]  /*0560*/  IMAD.MOV.U32 R3, RZ, RZ, R8 ;  /* 0x000000ffff037224 */ /* 0x000fe200078e0008 */
[----:B------:R-:W-:-:S07]  /*0570*/  MOV R0, 0x590 ;  /* 0x0000059000007802 */ /* 0x000fce0000000f00 */
[----:B------:R-:W-:Y:S05]  /*0580*/  CALL.REL.NOINC `($__internal_1_$__cuda_sm20_sqrt_rn_f32_slowpath) ;  /* 0x0000001400b47944 */ /* 0x000fea0003c00000 */
[----:B------:R-:W-:Y:S05]  /*0590*/  BRA `(.L_x_9) ;  /* 0x0000000000107947 */ /* 0x000fea0003800000 */
.L_x_8:
[----:B------:R-:W-:Y:S01]  /*05a0*/  FMUL.FTZ R27, R8, R3 ;  /* 0x00000003081b7220 */ /* 0x000fe20000410000 */
[----:B------:R-:W-:-:S03]  /*05b0*/  FMUL.FTZ R3, R3, 0.5 ;  /* 0x3f00000003037820 */ /* 0x000fc60000410000 */
[----:B------:R-:W-:-:S04]  /*05c0*/  FFMA R0, -R27, R27, R8 ;  /* 0x0000001b1b007223 */ /* 0x000fc80000000108 */
[----:B------:R-:W-:-:S07]  /*05d0*/  FFMA R27, R0, R3, R27 ;  /* 0x00000003001b7223 */ /* 0x000fce000000001b */
.L_x_9:
[----:B------:R-:W-:Y:S05]  /*05e0*/  BSYNC.RECONVERGENT B1 ;  /* 0x0000000000017941 */ /* 0x000fea0003800200 */
.L_x_7:
[----:B------:R-:W0:Y:S01]  /*05f0*/  MUFU.RCP R0, R29 ;  /* 0x0000001d00007308 */ /* 0x000e220000001000 */
[----:B------:R-:W-:Y:S07]  /*0600*/  BSSY.RECONVERGENT B1, `(.L_x_10) ;  /* 0x000000c000017945 */ /* 0x000fee0003800200 */
[----:B------:R-:W1:Y:S01]  /*0610*/  FCHK P0, -R27, R29 ;  /* 0x0000001d1b007302 */ /* 0x000e620000000100 */
[----:B0-----:R-:W-:-:S04]  /*0620*/  FFMA R3, R0, -R29, 1 ;  /* 0x3f80000000037423 */ /* 0x001fc8000000081d */
[----:B------:R-:W-:-:S04]  /*0630*/  FFMA R0, R0, R3, R0 ;  /* 0x0000000300007223 */ /* 0x000fc80000000000 */
[----:B------:R-:W-:-:S04]  /*0640*/  FFMA R8, R0, -R27, RZ ;  /* 0x8000001b00087223 */ /* 0x000fc800000000ff */
[----:B------:R-:W-:-:S04]  /*0650*/  FFMA R3, R8, -R29, -R27 ;  /* 0x8000001d08037223 */ /* 0x000fc8000000081b */
[----:B------:R-:W-:Y:S01]  /*0660*/  FFMA R0, R0, R3, R8 ;  /* 0x0000000300007223 */ /* 0x000fe20000000008 */
[----:B-1----:R-:W-:Y:S06]  /*0670*/  @!P0 BRA `(.L_x_11) ;  /* 0x0000000000108947 */ /* 0x002fec0003800000 */
[----:B------:R-:W-:Y:S01]  /*0680*/  FADD R3, -R27, -RZ ;  /* 0x800000ff1b037221 */ /* 0x000fe20000000100 */
[----:B------:R-:W-:Y:S02]  /*0690*/  MOV R0, R29 ;  /* 0x0000001d00007202 */ /* 0x000fe40000000f00 */
[----:B------:R-:W-:-:S07]  /*06a0*/  MOV R8, 0x6c0 ;  /* 0x000006c000087802 */ /* 0x000fce0000000f00 */
[----:B------:R-:W-:Y:S05]  /*06b0*/  CALL.REL.NOINC `($__internal_2_$__cuda_sm3x_div_rn_noftz_f32_slowpath) ;  /* 0x0000001400c07944 */ /* 0x000fea0003c00000 */
.L_x_11:
[----:B------:R-:W-:Y:S05]  /*06c0*/  BSYNC.RECONVERGENT B1 ;  /* 0x0000000000017941 */ /* 0x000fea0003800200 */
.L_x_10:
[----:B------:R-:W-:-:S04]  /*06d0*/  FMUL R0, R11, R0 ;  /* 0x000000000b007220 */ /* 0x000fc80000400000 */
[----:B------:R-:W-:-:S04]  /*06e0*/  FMUL R3, R0, R0 ;  /* 0x0000000000037220 */ /* 0x000fc80000400000 */
[----:B------:R-:W-:-:S04]  /*06f0*/  FMUL R3, R3, UR5 ;  /* 0x0000000503037c20 */ /* 0x000fc80008400000 */
[----:B------:R-:W-:-:S05]  /*0700*/  FFMA R3, R10, UR4, R3 ;  /* 0x000000040a037c23 */ /* 0x000fca0008000003 */
[----:B------:R4:W-:Y:S04]  /*0710*/  STG.E desc[UR16][R22.64], R3 ;  /* 0x0000000316007986 */ /* 0x0009e8000c101910 */
[----:B------:R-:W2:Y:S01]  /*0720*/  LDG.E R7, desc[UR16][R20.64] ;  /* 0x0000001014077981 */ /* 0x000ea2000c1e1900 */
[----:B------:R-:W-:Y:S02]  /*0730*/  IADD3 R24, PT, PT, R24, 0x1, RZ ;  /* 0x0000000118187810 */ /* 0x000fe40007ffe0ff */
[----:B------:R-:W-:Y:S02]  /*0740*/  IADD3 R5, PT, PT, R5, 0x1, RZ ;  /* 0x0000000105057810 */ /* 0x000fe40007ffe0ff */
[----:B------:R-:W-:Y:S02]  /*0750*/  ISETP.NE.AND P0, PT, R24, RZ, PT ;  /* 0x000000ff1800720c */ /* 0x000fe40003f05270 */
[----:B------:R-:W-:Y:S01]  /*0760*/  IADD3 R2, PT, PT, R2, 0x1, RZ ;  /* 0x0000000102027810 */ /* 0x000fe20007ffe0ff */
[----:B--2---:R-:W-:-:S05]  /*0770*/  FADD R7, R0, R7 ;  /* 0x0000000700077221 */ /* 0x004fca0000000000 */
[----:B------:R4:W-:Y:S05]  /*0780*/  STG.E desc[UR16][R20.64], R7 ;  /* 0x0000000714007986 */ /* 0x0009ea000c101910 */
[----:B------:R-:W-:Y:S05]  /*0790*/  @P0 BRA `(.L_x_12) ;  /* 0xfffffff800e80947 */ /* 0x000fea000383ffff */
.L_x_3:
[----:B------:R-:W-:Y:S05]  /*07a0*/  BSYNC.RECONVERGENT B0 ;  /* 0x0000000000007941 */ /* 0x000fea0003800200 */
.L_x_2:
[----:B------:R-:W0:Y:S02]  /*07b0*/  LDCU UR7, c[0x0][0x398] ;  /* 0x00007300ff0777ac */ /* 0x000e240008000800 */
[----:B0-----:R-:W-:-:S05]  /*07c0*/  IMAD R25, R25, UR7, -R26 ;  /* 0x0000000719197c24 */ /* 0x001fca000f8e0a1a */
[----:B------:R-:W-:-:S04]  /*07d0*/  IADD3 R25, PT, PT, R28, R25, RZ ;  /* 0x000000191c197210 */ /* 0x000fc80007ffe0ff */
[----:B------:R-:W-:-:S13]  /*07e0*/  ISETP.GT.U32.AND P0, PT, R25, -0x4, PT ;  /* 0xfffffffc1900780c */ /* 0x000fda0003f04070 */
[----:B------:R-:W-:Y:S05]  /*07f0*/  @P0 EXIT ;  /* 0x000000000000094d */ /* 0x000fea0003800000 */
[----:B------:R-:W0:Y:S01]  /*0800*/  LDCU.128 UR4, c[0x0][0x3c0] ;  /* 0x00007800ff0477ac */ /* 0x000e220008000c00 */
[----:B------:R-:W-:Y:S01]  /*0810*/  BSSY.RECONVERGENT B0, `(.L_x_13) ;  /* 0x000010f000007945 */ /* 0x000fe20003800200 */
[----:B------:R-:W1:Y:S01]  /*0820*/  LDCU.128 UR12, c[0x0][0x3a0] ;  /* 0x00007400ff0c77ac */ /* 0x000e620008000c00 */
[----:B------:R-:W2:Y:S01]  /*0830*/  LDCU UR20, c[0x0][0x3b8] ;  /* 0x00007700ff1477ac */ /* 0x000ea20008000800 */
[----:B------:R-:W3:Y:S01]  /*0840*/  LDCU.64 UR18, c[0x0][0x3b0] ;  /* 0x00007600ff1277ac */ /* 0x000ee20008000a00 */
[----:B0-----:R-:W-:Y:S02]  /*0850*/  UIADD3 UR10, UP0, UPT, UR4, 0x8, URZ ;  /* 0x00000008040a7890 */ /* 0x001fe4000ff1e0ff */
[----:B------:R-:W-:Y:S02]  /*0860*/  UIADD3 UR8, UP1, UPT, UR6, 0x8, URZ ;  /* 0x0000000806087890 */ /* 0x000fe4000ff3e0ff */
[----:B-1----:R-:W-:Y:S02]  /*0870*/  UIADD3 UR6, UP2, UPT, UR12, 0x8, URZ ;  /* 0x000000080c067890 */ /* 0x002fe4000ff5e0ff */
[----:B------:R-:W-:-:S02]  /*0880*/  UIADD3 UR4, UP3, UPT, UR14, 0x8, URZ ;  /* 0x000000080e047890 */ /* 0x000fc4000ff7e0ff */
[----:B------:R-:W-:Y:S02]  /*0890*/  UIADD3.X UR11, UPT, UPT, URZ, UR5, URZ, UP0, !UPT ;  /* 0x00000005ff0b7290 */ /* 0x000fe400087fe4ff */
[----:B------:R-:W-:Y:S02]  /*08a0*/  UIADD3.X UR9, UPT, UPT, URZ, UR7, URZ, UP1, !UPT ;  /* 0x00000007ff097290 */ /* 0x000fe40008ffe4ff */
[----:B------:R-:W-:Y:S02]  /*08b0*/  UIADD3.X UR7, UPT, UPT, URZ, UR13, URZ, UP2, !UPT ;  /* 0x0000000dff077290 */ /* 0x000fe400097fe4ff */
[----:B--23--:R-:W-:-:S12]  /*08c0*/  UIADD3.X UR5, UPT, UPT, URZ, UR15, URZ, UP3, !UPT ;  /* 0x0000000fff057290 */ /* 0x00cfd80009ffe4ff */
.L_x_46:
[----:B------:R-:W-:Y:S01]  /*08d0*/  MOV R10, UR4 ;  /* 0x00000004000a7c02 */ /* 0x000fe20008000f00 */
[----:B------:R-:W-:Y:S01]  /*08e0*/  IMAD.U32 R18, RZ, RZ, UR10 ;  /* 0x0000000aff127e24 */ /* 0x000fe2000f8e00ff */
[----:B------:R-:W-:-:S03]  /*08f0*/  MOV R11, UR5 ;  /* 0x00000005000b7c02 */ /* 0x000fc60008000f00 */
[----:B------:R-:W-:Y:S01]  /*0900*/  IMAD.WIDE R10, R2, 0x4, R10 ;  /* 0x00000004020a7825 */ /* 0x000fe200078e020a */
[----:B------:R-:W-:-:S04]  /*0910*/  MOV R19, UR11 ;  /* 0x0000000b00137c02 */ /* 0x000fc80008000f00 */
[----:B------:R-:W2:Y:S01]  /*0920*/  LDG.E R15, desc[UR16][R10.64+-0x8] ;  /* 0xfffff8100a0f7981 */ /* 0x000ea2000c1e1900 */
[----:B------:R-:W-:-:S05]  /*0930*/  IMAD.WIDE R18, R5, 0x4, R18 ;  /* 0x0000000405127825 */ /* 0x000fca00078e0212 */
[----:B------:R-:W3:Y:S01]  /*0940*/  LDG.E R0, desc[UR16][R18.64+-0x8] ;  /* 0xfffff81012007981 */ /* 0x000ee2000c1e1900 */
[----:B0-----:R-:W-:Y:S01]  /*0950*/  MOV R16, UR8 ;  /* 0x0000000800107c02 */ /* 0x001fe20008000f00 */
[----:B------:R-:W-:Y:S01]  /*0960*/  BSSY.RECONVERGENT B1, `(.L_x_14) ;  /* 0x0000019000017945 */ /* 0x000fe20003800200 */
[----:B------:R-:W-:Y:S02]  /*0970*/  MOV R17, UR9 ;  /* 0x0000000900117c02 */ /* 0x000fe40008000f00 */
[----:B------:R-:W-:Y:S02]  /*0980*/  MOV R12, UR6 ;  /* 0x00000006000c7c02 */ /* 0x000fe40008000f00 */
[----:B------:R-:W-:Y:S01]  /*0990*/  MOV R13, UR7 ;  /* 0x00000007000d7c02 */ /* 0x000fe20008000f00 */
[----:B------:R-:W-:-:S04]  /*09a0*/  IMAD.WIDE R16, R5, 0x4, R16 ;  /* 0x0000000405107825 */ /* 0x000fc800078e0210 */
[----:B------:R-:W-:-:S04]  /*09b0*/  IMAD.WIDE R12, R5, 0x4, R12 ;  /* 0x00000004050c7825 */ /* 0x000fc800078e020c */
[----:B--2---:R-:W-:-:S04]  /*09c0*/  FMUL R15, R15, R6 ;  /* 0x000000060f0f7220 */ /* 0x004fc80000400000 */
[----:B----4-:R-:W-:-:S04]  /*09d0*/  FMUL R3, R15, R15 ;  /* 0x0000000f0f037220 */ /* 0x010fc80000400000 */
[----:B------:R-:W-:-:S04]  /*09e0*/  FMUL R3, R3, UR19 ;  /* 0x0000001303037c20 */ /* 0x000fc80008400000 */
[----:B---3--:R-:W-:-:S04]  /*09f0*/  FFMA R3, R0, UR18, R3 ;  /* 0x0000001200037c23 */ /* 0x008fc80008000003 */
        /* <DEDUP_REMOVED lines=11> */
.L_x_15:
[----:B------:R-:W-:Y:S01]  /*0ab0*/  FMUL.FTZ R20, R7, R8 ;  /* 0x0000000807147220 */ /* 0x000fe20000410000 */
[----:B------:R-:W-:-:S03]  /*0ac0*/  FMUL.FTZ R0, R8, 0.5 ;  /* 0x3f00000008007820 */ /* 0x000fc60000410000 */
[----:B------:R-:W-:-:S04]  /*0ad0*/  FFMA R3, -R20, R20, R7 ;  /* 0x0000001414037223 */ /* 0x000fc80000000107 */
[----:B------:R-:W-:-:S07]  /*0ae0*/  FFMA R20, R3, R0, R20 ;  /* 0x0000000003147223 */ /* 0x000fce0000000014 */
.L_x_16:
[----:B------:R-:W-:Y:S05]  /*0af0*/  BSYNC.RECONVERGENT B1 ;  /* 0x0000000000017941 */ /* 0x000fea0003800200 */
.L_x_14:
[----:B------:R-:W2:Y:S01]  /*0b00*/  LDG.E R14, desc[UR16][R16.64+-0x8] ;  /* 0xfffff810100e7981 */ /* 0x000ea2000c1e1900 */
[----:B------:R-:W-:Y:S01]  /*0b10*/  BSSY.RECONVERGENT B1, `(.L_x_17) ;  /* 0x000000e000017945 */ /* 0x000fe20003800200 */
[----:B--2---:R-:W-:-:S04]  /*0b20*/  FADD R8, R14, UR20 ;  /* 0x000000140e087e21 */ /* 0x004fc80008000000 */
[----:B------:R-:W-:Y:S01]  /*0b30*/  VIADD R0, R8, 0xf3000000 ;  /* 0xf300000008007836 */ /* 0x000fe20000000000 */
[----:B------:R0:W1:Y:S04]  /*0b40*/  MUFU.RSQ R3, R8 ;  /* 0x0000000800037308 */ /* 0x0000680000001400 */
[----:B------:R-:W-:-:S13]  /*0b50*/  ISETP.GT.U32.AND P0, PT, R0, 0x727fffff, PT ;  /* 0x727fffff0000780c */ /* 0x000fda0003f04070 */
[----:B01----:R-:W-:Y:S05]  /*0b60*/  @!P0 BRA `(.L_x_18) ;  /* 0x0000000000108947 */ /* 0x003fea0003800000 */
[----:B------:R-:W-:Y:S02]  /*0b70*/  MOV R3, R8 ;  /* 0x0000000800037202 */ /* 0x000fe40000000f00 */
[----:B------:R-:W-:-:S07]  /*0b80*/  MOV R0, 0xba0 ;  /* 0x00000ba000007802 */ /* 0x000fce0000000f00 */
[----:B------:R-:W-:Y:S05]  /*0b90*/  CALL.REL.NOINC `($__internal_1_$__cuda_sm20_sqrt_rn_f32_slowpath) ;  /* 0x0000001000307944 */ /* 0x000fea0003c00000 */
[----:B------:R-:W-:Y:S05]  /*0ba0*/  BRA `(.L_x_19) ;  /* 0x0000000000107947 */ /* 0x000fea0003800000 */
.L_x_18:
[----:B------:R-:W-:Y:S01]  /*0bb0*/  FMUL.FTZ R27, R8, R3 ;  /* 0x00000003081b7220 */ /* 0x000fe20000410000 */
[----:B------:R-:W-:-:S03]  /*0bc0*/  FMUL.FTZ R3, R3, 0.5 ;  /* 0x3f00000003037820 */ /* 0x000fc60000410000 */
[----:B------:R-:W-:-:S04]  /*0bd0*/  FFMA R0, -R27, R27, R8 ;  /* 0x0000001b1b007223 */ /* 0x000fc80000000108 */
[----:B------:R-:W-:-:S07]  /*0be0*/  FFMA R27, R0, R3, R27 ;  /* 0x00000003001b7223 */ /* 0x000fce000000001b */
.L_x_19:
[----:B------:R-:W-:Y:S05]  /*0bf0*/  BSYNC.RECONVERGENT B1 ;  /* 0x0000000000017941 */ /* 0x000fea0003800200 */
.L_x_17:
        /* <DEDUP_REMOVED lines=13> */
.L_x_21:
[----:B------:R-:W-:Y:S05]  /*0cd0*/  BSYNC.RECONVERGENT B1 ;  /* 0x0000000000017941 */ /* 0x000fea0003800200 */
.L_x_20:
[----:B------:R-:W-:-:S04]  /*0ce0*/  FMUL R0, R15, R0 ;  /* 0x000000000f007220 */ /* 0x000fc80000400000 */
[----:B------:R-:W-:-:S04]  /*0cf0*/  FMUL R3, R0, R0 ;  /* 0x0000000000037220 */ /* 0x000fc80000400000 */
[----:B------:R-:W-:-:S04]  /*0d00*/  FMUL R3, R3, UR19 ;  /* 0x0000001303037c20 */ /* 0x000fc80008400000 */
[----:B------:R-:W-:-:S05]  /*0d10*/  FFMA R3, R14, UR18, R3 ;  /* 0x000000120e037c23 */ /* 0x000fca0008000003 */
[----:B------:R0:W-:Y:S04]  /*0d20*/  STG.E desc[UR16][R16.64+-0x8], R3 ;  /* 0xfffff80310007986 */ /* 0x0001e8000c101910 */
[----:B------:R-:W2:Y:S02]  /*0d30*/  LDG.E R7, desc[UR16][R12.64+-0x8] ;  /* 0xfffff8100c077981 */ /* 0x000ea4000c1e1900 */
[----:B--2---:R-:W-:-:S05]  /*0d40*/  FADD R7, R0, R7 ;  /* 0x0000000700077221 */ /* 0x004fca0000000000 */
[----:B------:R1:W-:Y:S04]  /*0d50*/  STG.E desc[UR16][R12.64+-0x8], R7 ;  /* 0xfffff8070c007986 */ /* 0x0003e8000c101910 */
[----:B------:R-:W2:Y:S04]  /*0d60*/  LDG.E R9, desc[UR16][R10.64+-0x4] ;  /* 0xfffffc100a097981 */ /* 0x000ea8000c1e1900 */
[----:B------:R-:W3:Y:S01]  /*0d70*/  LDG.E R0, desc[UR16][R18.64+-0x4] ;  /* 0xfffffc1012007981 */ /* 0x000ee2000c1e1900 */
[----:B------:R-:W-:Y:S01]  /*0d80*/  BSSY.RECONVERGENT B1, `(.L_x_22) ;  /* 0x0000013000017945 */ /* 0x000fe20003800200 */
[----:B--2---:R-:W-:-:S04]  /*0d90*/  FMUL R14, R9, R6 ;  /* 0x00000006090e7220 */ /* 0x004fc80000400000 */
[----:B------:R-:W-:-:S04]  /*0da0*/  FMUL R8, R14, R14 ;  /* 0x0000000e0e087220 */ /* 0x000fc80000400000 */
[----:B------:R-:W-:-:S04]  /*0db0*/  FMUL R9, R8, UR19 ;  /* 0x0000001308097c20 */ /* 0x000fc80008400000 */
[----:B---3--:R-:W-:-:S04]  /*0dc0*/  FFMA R9, R0, UR18, R9 ;  /* 0x0000001200097c23 */ /* 0x008fc80008000009 */
[----:B0-----:R-:W-:Y:S01]  /*0dd0*/  FADD R3, R9, UR20 ;  /* 0x0000001409037e21 */ /* 0x001fe20008000000 */
[----:B------:R1:W-:Y:S03]  /*0de0*/  STG.E desc[UR16][R18.64+-0x4], R9 ;  /* 0xfffffc0912007986 */ /* 0x0003e6000c101910 */
[----:B------:R1:W0:Y:S01]  /*0df0*/  MUFU.RSQ R8, R3 ;  /* 0x0000000300087308 */ /* 0x0002220000001400 */
[----:B------:R-:W-:-:S04]  /*0e00*/  IADD3 R0, PT, PT, R3, -0xd000000, RZ ;  /* 0xf300000003007810 */ /* 0x000fc80007ffe0ff */
[----:B------:R-:W-:-:S13]  /*0e10*/  ISETP.GT.U32.AND P0, PT, R0, 0x727fffff, PT ;  /* 0x727fffff0000780c */ /* 0x000fda0003f04070 */
[----:B01----:R-:W-:Y:S05]  /*0e20*/  @!P0 BRA `(.L_x_23) ;  /* 0x0000000000108947 */ /* 0x003fea0003800000 */
[----:B------:R-:W-:-:S07]  /*0e30*/  MOV R0, 0xe50 ;  /* 0x00000e5000007802 */ /* 0x000fce0000000f00 */
[----:B------:R-:W-:Y:S05]  /*0e40*/  CALL.REL.NOINC `($__internal_1_$__cuda_sm20_sqrt_rn_f32_slowpath) ;  /* 0x0000000c00847944 */ /* 0x000fea0003c00000 */
[----:B------:R-:W-:Y:S01]  /*0e50*/  MOV R20, R27 ;  /* 0x0000001b00147202 */ /* 0x000fe20000000f00 */
[----:B------:R-:W-:Y:S06]  /*0e60*/  BRA `(.L_x_24) ;  /* 0x0000000000107947 */ /* 0x000fec0003800000 */
.L_x_23:
[----:B------:R-:W-:Y:S01]  /*0e70*/  FMUL.FTZ R20, R3, R8 ;  /* 0x0000000803147220 */ /* 0x000fe20000410000 */
[----:B------:R-:W-:-:S03]  /*0e80*/  FMUL.FTZ R0, R8, 0.5 ;  /* 0x3f00000008007820 */ /* 0x000fc60000410000 */
[----:B------:R-:W-:-:S04]  /*0e90*/  FFMA R3, -R20, R20, R3 ;  /* 0x0000001414037223 */ /* 0x000fc80000000103 */
[----:B------:R-:W-:-:S07]  /*0ea0*/  FFMA R20, R3, R0, R20 ;  /* 0x0000000003147223 */ /* 0x000fce0000000014 */
.L_x_24:
[----:B------:R-:W-:Y:S05]  /*0eb0*/  BSYNC.RECONVERGENT B1 ;  /* 0x0000000000017941 */ /* 0x000fea0003800200 */
.L_x_22:
[----:B------:R-:W2:Y:S01]  /*0ec0*/  LDG.E R15, desc[UR16][R16.64+-0x4] ;  /* 0xfffffc10100f7981 */ /* 0x000ea2000c1e1900 */
[----:B------:R-:W-:Y:S01]  /*0ed0*/  BSSY.RECONVERGENT B1, `(.L_x_25) ;  /* 0x000000e000017945 */ /* 0x000fe20003800200 */
[----:B--2---:R-:W-:-:S04]  /*0ee0*/  FADD R8, R15, UR20 ;  /* 0x000000140f087e21 */ /* 0x004fc80008000000 */
[----:B------:R0:W1:Y:S01]  /*0ef0*/  MUFU.RSQ R3, R8 ;  /* 0x0000000800037308 */ /* 0x0000620000001400 */
[----:B------:R-:W-:-:S04]  /*0f00*/  IADD3 R0, PT, PT, R8, -0xd000000, RZ ;  /* 0xf300000008007810 */ /* 0x000fc80007ffe0ff */
[----:B------:R-:W-:-:S13]  /*0f10*/  ISETP.GT.U32.AND P0, PT, R0, 0x727fffff, PT ;  /* 0x727fffff0000780c */ /* 0x000fda0003f04070 */
[----:B01----:R-:W-:Y:S05]  /*0f20*/  @!P0 BRA `(.L_x_26) ;  /* 0x0000000000108947 */ /* 0x003fea0003800000 */
[----:B------:R-:W-:Y:S02]  /*0f30*/  MOV R3, R8 ;  /* 0x0000000800037202 */ /* 0x000fe40000000f00 */
[----:B------:R-:W-:-:S07]  /*0f40*/  MOV R0, 0xf60 ;  /* 0x00000f6000007802 */ /* 0x000fce0000000f00 */
[----:B------:R-:W-:Y:S05]  /*0f50*/  CALL.REL.NOINC `($__internal_1_$__cuda_sm20_sqrt_rn_f32_slowpath) ;  /* 0x0000000c00407944 */ /* 0x000fea0003c00000 */
[----:B------:R-:W-:Y:S05]  /*0f60*/  BRA `(.L_x_27) ;  /* 0x0000000000107947 */ /* 0x000fea0003800000 */
.L_x_26:
[----:B------:R-:W-:Y:S01]  /*0f70*/  FMUL.FTZ R27, R8, R3 ;  /* 0x00000003081b7220 */ /* 0x000fe20000410000 */
[----:B------:R-:W-:-:S03]  /*0f80*/  FMUL.FTZ R3, R3, 0.5 ;  /* 0x3f00000003037820 */ /* 0x000fc60000410000 */
[----:B------:R-:W-:-:S04]  /*0f90*/  FFMA R0, -R27, R27, R8 ;  /* 0x0000001b1b007223 */ /* 0x000fc80000000108 */
[----:B------:R-:W-:-:S07]  /*0fa0*/  FFMA R27, R0, R3, R27 ;  /* 0x00000003001b7223 */ /* 0x000fce000000001b */
.L_x_27:
[----:B------:R-:W-:Y:S05]  /*0fb0*/  BSYNC.RECONVERGENT B1 ;  /* 0x0000000000017941 */ /* 0x000fea0003800200 */
.L_x_25:
        /* <DEDUP_REMOVED lines=13> */
.L_x_29:
[----:B------:R-:W-:Y:S05]  /*1090*/  BSYNC.RECONVERGENT B1 ;  /* 0x0000000000017941 */ /* 0x000fea0003800200 */
.L_x_28:
        /* <DEDUP_REMOVED lines=21> */
[----:B------:R-:W-:Y:S01]  /*11f0*/  IMAD.MOV.U32 R3, RZ, RZ, R9 ;  /* 0x000000ffff037224 */ /* 0x000fe200078e0009 */
[----:B------:R-:W-:-:S07]  /*1200*/  MOV R0, 0x1220 ;  /* 0x0000122000007802 */ /* 0x000fce0000000f00 */
[----:B------:R-:W-:Y:S05]  /*1210*/  CALL.REL.NOINC `($__internal_1_$__cuda_sm20_sqrt_rn_f32_slowpath) ;  /* 0x0000000800907944 */ /* 0x000fea0003c00000 */
[----:B------:R-:W-:Y:S01]  /*1220*/  MOV R20, R27 ;  /* 0x0000001b00147202 */ /* 0x000fe20000000f00 */
[----:B------:R-:W-:Y:S06]  /*1230*/  BRA `(.L_x_32) ;  /* 0x0000000000107947 */ /* 0x000fec0003800000 */
.L_x_31:
[----:B------:R-:W-:Y:S01]  /*1240*/  FMUL.FTZ R20, R9, R8 ;  /* 0x0000000809147220 */ /* 0x000fe20000410000 */
[----:B------:R-:W-:-:S03]  /*1250*/  FMUL.FTZ R0, R8, 0.5 ;  /* 0x3f00000008007820 */ /* 0x000fc60000410000 */
[----:B------:R-:W-:-:S04]  /*1260*/  FFMA R3, -R20, R20, R9 ;  /* 0x0000001414037223 */ /* 0x000fc80000000109 */
[----:B------:R-:W-:-:S07]  /*1270*/  FFMA R20, R3, R0, R20 ;  /* 0x0000000003147223 */ /* 0x000fce0000000014 */
.L_x_32:
[----:B------:R-:W-:Y:S05]  /*1280*/  BSYNC.RECONVERGENT B1 ;  /* 0x0000000000017941 */ /* 0x000fea0003800200 */
.L_x_30:
        /* <DEDUP_REMOVED lines=11> */
.L_x_34:
[----:B------:R-:W-:Y:S01]  /*1340*/  FMUL.FTZ R27, R8, R3 ;  /* 0x00000003081b7220 */ /* 0x000fe20000410000 */
[----:B------:R-:W-:-:S03]  /*1350*/  FMUL.FTZ R3, R3, 0.5 ;  /* 0x3f00000003037820 */ /* 0x000fc60000410000 */
[----:B------:R-:W-:-:S04]  /*1360*/  FFMA R0, -R27, R27, R8 ;  /* 0x0000001b1b007223 */ /* 0x000fc80000000108 */
[----:B------:R-:W-:-:S07]  /*1370*/  FFMA R27, R0, R3, R27 ;  /* 0x00000003001b7223 */ /* 0x000fce000000001b */
.L_x_35:
[----:B------:R-:W-:Y:S05]  /*1380*/  BSYNC.RECONVERGENT B1 ;  /* 0x0000000000017941 */ /* 0x000fea0003800200 */
.L_x_33:
        /* <DEDUP_REMOVED lines=13> */
.L_x_37:
[----:B------:R-:W-:Y:S05]  /*1460*/  BSYNC.RECONVERGENT B1 ;  /* 0x0000000000017941 */ /* 0x000fea0003800200 */
.L_x_36:
        /* <DEDUP_REMOVED lines=26> */
.L_x_39:
[----:B------:R-:W-:Y:S01]  /*1610*/  FMUL.FTZ R11, R8, R9 ;  /* 0x00000009080b7220 */ /* 0x000fe20000410000 */
[----:B------:R-:W-:-:S03]  /*1620*/  FMUL.FTZ R3, R9, 0.5 ;  /* 0x3f00000009037820 */ /* 0x000fc60000410000 */
[----:B------:R-:W-:-:S04]  /*1630*/  FFMA R0, -R11, R11, R8 ;  /* 0x0000000b0b007223 */ /* 0x000fc80000000108 */
[----:B------:R-:W-:-:S07]  /*1640*/  FFMA R11, R0, R3, R11 ;  /* 0x00000003000b7223 */ /* 0x000fce000000000b */
.L_x_40:
[----:B------:R-:W-:Y:S05]  /*1650*/  BSYNC.RECONVERGENT B1 ;  /* 0x0000000000017941 */ /* 0x000fea0003800200 */
.L_x_38:
        /* <DEDUP_REMOVED lines=11> */
.L_x_42:
[----:B------:R-:W-:Y:S01]  /*1710*/  FMUL.FTZ R27, R8, R3 ;  /* 0x00000003081b7220 */ /* 0x000fe20000410000 */
[----:B------:R-:W-:-:S03]  /*1720*/  FMUL.FTZ R3, R3, 0.5 ;  /* 0x3f00000003037820 */ /* 0x000fc60000410000 */
[----:B------:R-:W-:-:S04]  /*1730*/  FFMA R0, -R27, R27, R8 ;  /* 0x0000001b1b007223 */ /* 0x000fc80000000108 */
[----:B------:R-:W-:-:S07]  /*1740*/  FFMA R27, R0, R3, R27 ;  /* 0x00000003001b7223 */ /* 0x000fce000000001b */
.L_x_43:
[----:B------:R-:W-:Y:S05]  /*1750*/  BSYNC.RECONVERGENT B1 ;  /* 0x0000000000017941 */ /* 0x000fea0003800200 */
.L_x_41:
        /* <DEDUP_REMOVED lines=13> */
.L_x_45:
[----:B------:R-:W-:Y:S05]  /*1830*/  BSYNC.RECONVERGENT B1 ;  /* 0x0000000000017941 */ /* 0x000fea0003800200 */
.L_x_44:
        /* <DEDUP_REMOVED lines=8> */
[----:B------:R-:W-:Y:S01]  /*18c0*/  ISETP.GE.AND P0, PT, R5, R4, PT ;  /* 0x000000040500720c */ /* 0x000fe20003f06270 */
[----:B--2---:R-:W-:-:S05]  /*18d0*/  FADD R7, R0, R7 ;  /* 0x0000000700077221 */ /* 0x004fca0000000000 */
[----:B------:R0:W-:Y:S07]  /*18e0*/  STG.E desc[UR16][R12.64+0x4], R7 ;  /* 0x000004070c007986 */ /* 0x0001ee000c101910 */
[----:B------:R-:W-:Y:S05]  /*18f0*/  @!P0 BRA `(.L_x_46) ;  /* 0xffffffec00f48947 */ /* 0x000fea000383ffff */
[----:B------:R-:W-:Y:S05]  /*1900*/  BSYNC.RECONVERGENT B0 ;  /* 0x0000000000007941 */ /* 0x000fea0003800200 */
.L_x_13:
[----:B------:R-:W-:Y:S05]  /*1910*/  EXIT ;  /* 0x000000000000794d */ /* 0x000fea0003800000 */
        .weak           $__internal_0_$__cuda_sm20_rcp_rn_f32_slowpath
        .type           $__internal_0_$__cuda_sm20_rcp_rn_f32_slowpath,@function
        .size           $__internal_0_$__cuda_sm20_rcp_rn_f32_slowpath,($__internal_1_$__cuda_sm20_sqrt_rn_f32_slowpath - $__internal_0_$__cuda_sm20_rcp_rn_f32_slowpath)
$__internal_0_$__cuda_sm20_rcp_rn_f32_slowpath:
[----:B------:R-:W-:-:S04]  /*1920*/  SHF.L.U32 R2, R0, 0x1, RZ ;  /* 0x0000000100027819 */ /* 0x000fc800000006ff */
[----:B------:R-:W-:-:S04]  /*1930*/  SHF.R.U32.HI R2, RZ, 0x18, R2 ;  /* 0x00000018ff027819 */ /* 0x000fc80000011602 */
[----:B------:R-:W-:-:S13]  /*1940*/  ISETP.NE.U32.AND P0, PT, R2, RZ, PT ;  /* 0x000000ff0200720c */ /* 0x000fda0003f05070 */
[----:B------:R-:W-:Y:S05]  /*1950*/  @P0 BRA `(.L_x_47) ;  /* 0x00000000002c0947 */ /* 0x000fea0003800000 */
[----:B------:R-:W-:-:S04]  /*1960*/  SHF.L.U32 R2, R0, 0x1, RZ ;  /* 0x0000000100027819 */ /* 0x000fc800000006ff */
[----:B------:R-:W-:-:S13]  /*1970*/  ISETP.NE.AND P0, PT, R2, RZ, PT ;  /* 0x000000ff0200720c */ /* 0x000fda0003f05270 */
[----:B------:R0:W1:Y:S01]  /*1980*/  @!P0 MUFU.RCP R2, R0 ;  /* 0x0000000000028308 */ /* 0x0000620000001000 */
[----:B------:R-:W-:Y:S05]  /*1990*/  @!P0 BRA `(.L_x_48) ;  /* 0x0000000000a48947 */ /* 0x000fea0003800000 */
[----:B------:R-:W-:-:S04]  /*19a0*/  FFMA R4, R0, 1.84467440737095516160e+19, RZ ;  /* 0x5f80000000047823 */ /* 0x000fc800000000ff */
[----:B------:R-:W0:Y:S02]  /*19b0*/  MUFU.RCP R5, R4 ;  /* 0x0000000400057308 */ /* 0x000e240000001000 */
[----:B0-----:R-:W-:-:S04]  /*19c0*/  FFMA R0, R4, R5, -1 ;  /* 0xbf80000004007423 */ /* 0x001fc80000000005 */
[----:B------:R-:W-:-:S04]  /*19d0*/  FADD.FTZ R0, -R0, -RZ ;  /* 0x800000ff00007221 */ /* 0x000fc80000010100 */
[----:B------:R-:W-:-:S04]  /*19e0*/  FFMA R0, R5, R0, R5 ;  /* 0x0000000005007223 */ /* 0x000fc80000000005 */
[----:B-1----:R-:W-:Y:S01]  /*19f0*/  FFMA R2, R0, 1.84467440737095516160e+19, RZ ;  /* 0x5f80000000027823 */ /* 0x002fe200000000ff */
[----:B------:R-:W-:Y:S06]  /*1a00*/  BRA `(.L_x_48) ;  /* 0x0000000000887947 */ /* 0x000fec0003800000 */
.L_x_47:
[----:B------:R-:W-:-:S04]  /*1a10*/  IADD3 R4, PT, PT, R2, -0xfd, RZ ;  /* 0xffffff0302047810 */ /* 0x000fc80007ffe0ff */
[----:B------:R-:W-:-:S13]  /*1a20*/  ISETP.GT.U32.AND P0, PT, R4, 0x1, PT ;  /* 0x000000010400780c */ /* 0x000fda0003f04070 */
[----:B------:R-:W-:Y:S05]  /*1a30*/  @P0 BRA `(.L_x_49) ;  /* 0x0000000000780947 */ /* 0x000fea0003800000 */
[----:B------:R-:W-:Y:S01]  /*1a40*/  LOP3.LUT R5, R0, 0x7fffff, RZ, 0xc0, !PT ;  /* 0x007fffff00057812 */ /* 0x000fe200078ec0ff */
[----:B------:R-:W-:Y:S01]  /*1a50*/  HFMA2 R11, -RZ, RZ, 0, 1.78813934326171875e-07 ;  /* 0x00000003ff0b7431 */ /* 0x000fe200000001ff */
[----:B------:R-:W-:Y:S02]  /*1a60*/  IADD3 R2, PT, PT, R2, -0xfc, RZ ;  /* 0xffffff0402027810 */ /* 0x000fe40007ffe0ff */
[----:B------:R-:W-:-:S04]  /*1a70*/  LOP3.LUT R5, R5, 0x3f800000, RZ, 0xfc, !PT ;  /* 0x3f80000005057812 */ /* 0x000fc800078efcff */
[----:B------:R-:W0:Y:S01]  /*1a80*/  MUFU.RCP R6, R5 ;  /* 0x0000000500067308 */ /* 0x000e220000001000 */
[----:B------:R-:W-:Y:S01]  /*1a90*/  SHF.L.U32 R10, R11, R4, RZ ;  /* 0x000000040b0a7219 */ /* 0x000fe200000006ff */
[----:B0-----:R-:W-:-:S04]  /*1aa0*/  FFMA R7, R5, R6, -1 ;  /* 0xbf80000005077423 */ /* 0x001fc80000000006 */
[----:B------:R-:W-:-:S04]  /*1ab0*/  FADD.FTZ R7, -R7, -RZ ;  /* 0x800000ff07077221 */ /* 0x000fc80000010100 */
[CCC-:B------:R-:W-:Y:S01]  /*1ac0*/  FFMA.RM R8, R6.reuse, R7.reuse, R6.reuse ;  /* 0x0000000706087223 */ /* 0x1c0fe20000004006 */
[----:B------:R-:W-:-:S04]  /*1ad0*/  FFMA.RP R7, R6, R7, R6 ;  /* 0x0000000706077223 */ /* 0x000fc80000008006 */
[C---:B------:R-:W-:Y:S02]  /*1ae0*/  LOP3.LUT R6, R8.reuse, 0x7fffff, RZ, 0xc0, !PT ;  /* 0x007fffff08067812 */ /* 0x040fe400078ec0ff */
[----:B------:R-:W-:Y:S02]  /*1af0*/  FSETP.NEU.FTZ.AND P0, PT, R8, R7, PT ;  /* 0x000000070800720b */ /* 0x000fe40003f1d000 */
[----:B------:R-:W-:Y:S02]  /*1b00*/  LOP3.LUT R7, R6, 0x800000, RZ, 0xfc, !PT ;  /* 0x0080000006077812 */ /* 0x000fe400078efcff */
[----:B------:R-:W-:Y:S02]  /*1b10*/  SEL R6, RZ, 0xffffffff, !P0 ;  /* 0xffffffffff067807 */ /* 0x000fe40004000000 */
[----:B------:R-:W-:Y:S02]  /*1b20*/  LOP3.LUT R5, R10, R7, RZ, 0xc0, !PT ;  /* 0x000000070a057212 */ /* 0x000fe400078ec0ff */
[----:B------:R-:W-:-:S02]  /*1b30*/  IADD3 R6, PT, PT, -R6, RZ, RZ ;  /* 0x000000ff06067210 */ /* 0x000fc40007ffe1ff */
[-C--:B------:R-:W-:Y:S02]  /*1b40*/  SHF.R.U32.HI R5, RZ, R4.reuse, R5 ;  /* 0x00000004ff057219 */ /* 0x080fe40000011605 */
[--C-:B------:R-:W-:Y:S02]  /*1b50*/  LOP3.LUT P1, RZ, R6, R4, R7.reuse, 0xf8, !PT ;  /* 0x0000000406ff7212 */ /* 0x100fe4000782f807 */
[C---:B------:R-:W-:Y:S02]  /*1b60*/  LOP3.LUT P0, RZ, R5.reuse, 0x1, RZ, 0xc0, !PT ;  /* 0x0000000105ff7812 */ /* 0x040fe4000780c0ff */
[----:B------:R-:W-:Y:S02]  /*1b70*/  LOP3.LUT P2, RZ, R5, 0x2, RZ, 0xc0, !PT ;  /* 0x0000000205ff7812 */ /* 0x000fe4000784c0ff */
[----:B------:R-:W-:Y:S02]  /*1b80*/  SHF.R.U32.HI R7, RZ, R2, R7 ;  /* 0x00000002ff077219 */ /* 0x000fe40000011607 */
[----:B------:R-:W-:-:S02]  /*1b90*/  PLOP3.LUT P0, PT, P0, P1, P2, 0xe0, 0x0 ;  /* 0x000000000000781c */ /* 0x000fc40000703c20 */
[----:B------:R-:W-:Y:S02]  /*1ba0*/  LOP3.LUT P1, RZ, R0, 0x7fffff, RZ, 0xc0, !PT ;  /* 0x007fffff00ff7812 */ /* 0x000fe4000782c0ff */
[----:B------:R-:W-:-:S05]  /*1bb0*/  SEL R4, RZ, 0x1, !P0 ;  /* 0x00000001ff047807 */ /* 0x000fca0004000000 */
[----:B------:R-:W-:-:S05]  /*1bc0*/  IMAD.MOV R4, RZ, RZ, -R4 ;  /* 0x000000ffff047224 */ /* 0x000fca00078e0a04 */
[----:B------:R-:W-:-:S13]  /*1bd0*/  ISETP.GE.AND P0, PT, R4, RZ, PT ;  /* 0x000000ff0400720c */ /* 0x000fda0003f06270 */
[----:B------:R-:W-:-:S04]  /*1be0*/  @!P0 IADD3 R7, PT, PT, R7, 0x1, RZ ;  /* 0x0000000107078810 */ /* 0x000fc80007ffe0ff */
[----:B------:R-:W-:-:S04]  /*1bf0*/  @!P1 SHF.L.U32 R7, R7, 0x1, RZ ;  /* 0x0000000107079819 */ /* 0x000fc800000006ff */
[----:B------:R-:W-:Y:S01]  /*1c00*/  LOP3.LUT R2, R7, 0x80000000, R0, 0xf8, !PT ;  /* 0x8000000007027812 */ /* 0x000fe200078ef800 */
[----:B------:R-:W-:Y:S06]  /*1c10*/  BRA `(.L_x_48) ;  /* 0x0000000000047947 */ /* 0x000fec0003800000 */
.L_x_49:
[----:B------:R2:W3:Y:S02]  /*1c20*/  MUFU.RCP R2, R0 ;  /* 0x0000000000027308 */ /* 0x0004e40000001000 */
.L_x_48:
[----:B------:R-:W-:Y:S02]  /*1c30*/  MOV R4, R9 ;  /* 0x0000000900047202 */ /* 0x000fe40000000f00 */
[----:B------:R-:W-:-:S04]  /*1c40*/  MOV R5, 0x0 ;  /* 0x0000000000057802 */ /* 0x000fc80000000f00 */
[----:B0123--:R-:W-:Y:S05]  /*1c50*/  RET.REL.NODEC R4 `(_Z14adadeltaKerneliPiS_iPfS0_fffS0_S0_) ;  /* 0xffffffe004e87950 */ /* 0x00ffea0003c3ffff */
        .weak           $__internal_1_$__cuda_sm20_sqrt_rn_f32_slowpath
        .type           $__internal_1_$__cuda_sm20_sqrt_rn_f32_slowpath,@function
        .size           $__internal_1_$__cuda_sm20_sqrt_rn_f32_slowpath,($__internal_2_$__cuda_sm3x_div_rn_noftz_f32_slowpath - $__internal_1_$__cuda_sm20_sqrt_rn_f32_slowpath)
$__internal_1_$__cuda_sm20_sqrt_rn_f32_slowpath:
[----:B------:R-:W-:-:S13]  /*1c60*/  LOP3.LUT P0, RZ, R3, 0x7fffffff, RZ, 0xc0, !PT ;  /* 0x7fffffff03ff7812 */ /* 0x000fda000780c0ff */
[----:B------:R-:W-:Y:S01]  /*1c70*/  @!P0 MOV R27, R3 ;  /* 0x00000003001b8202 */ /* 0x000fe20000000f00 */
[----:B------:R-:W-:Y:S06]  /*1c80*/  @!P0 BRA `(.L_x_50) ;  /* 0x0000000000408947 */ /* 0x000fec0003800000 */
[----:B------:R-:W-:-:S13]  /*1c90*/  FSETP.GEU.FTZ.AND P0, PT, R3, RZ, PT ;  /* 0x000000ff0300720b */ /* 0x000fda0003f1e000 */
[----:B------:R-:W-:Y:S01]  /*1ca0*/  @!P0 MOV R27, 0x7fffffff ;  /* 0x7fffffff001b8802 */ /* 0x000fe20000000f00 */
[----:B------:R-:W-:Y:S06]  /*1cb0*/  @!P0 BRA `(.L_x_50) ;  /* 0x0000000000348947 */ /* 0x000fec0003800000 */
[----:B------:R-:W-:-:S13]  /*1cc0*/  FSETP.GTU.FTZ.AND P0, PT, |R3|, +INF , PT ;  /* 0x7f8000000300780b */ /* 0x000fda0003f1c200 */
[----:B------:R-:W-:Y:S01]  /*1cd0*/  @P0 FADD.FTZ R27, R3, 1 ;  /* 0x3f800000031b0421 */ /* 0x000fe20000010000 */
[----:B------:R-:W-:Y:S06]  /*1ce0*/  @P0 BRA `(.L_x_50) ;  /* 0x0000000000280947 */ /* 0x000fec0003800000 */
[----:B------:R-:W-:-:S13]  /*1cf0*/  FSETP.NEU.FTZ.AND P0, PT, |R3|, +INF , PT ;  /* 0x7f8000000300780b */ /* 0x000fda0003f1d200 */
[----:B------:R-:W-:Y:S01]  /*1d00*/  @P0 FFMA R30, R3, 1.84467440737095516160e+19, RZ ;  /* 0x5f800000031e0823 */ /* 0x000fe200000000ff */
[----:B------:R-:W-:-:S03]  /*1d10*/  @!P0 MOV R27, R3 ;  /* 0x00000003001b8202 */ /* 0x000fc60000000f00 */
[----:B------:R-:W0:Y:S02]  /*1d20*/  @P0 MUFU.RSQ R7, R30 ;  /* 0x0000001e00070308 */ /* 0x000e240000001400 */
[----:B0-----:R-:W-:Y:S01]  /*1d30*/  @P0 FMUL.FTZ R9, R30, R7 ;  /* 0x000000071e090220 */ /* 0x001fe20000410000 */
[----:B------:R-:W-:-:S03]  /*1d40*/  @P0 FMUL.FTZ R7, R7, 0.5 ;  /* 0x3f00000007070820 */ /* 0x000fc60000410000 */
[----:B------:R-:W-:-:S04]  /*1d50*/  @P0 FADD.FTZ R8, -R9, -RZ ;  /* 0x800000ff09080221 */ /* 0x000fc80000010100 */
[----:B------:R-:W-:-:S04]  /*1d60*/  @P0 FFMA R8, R9, R8, R30 ;  /* 0x0000000809080223 */ /* 0x000fc8000000001e */
[----:B------:R-:W-:-:S04]  /*1d70*/  @P0 FFMA R7, R8, R7, R9 ;  /* 0x0000000708070223 */ /* 0x000fc80000000009 */
[----:B------:R-:W-:-:S07]  /*1d80*/  @P0 FMUL.FTZ R27, R7, 2.3283064365386962891e-10 ;  /* 0x2f800000071b0820 */ /* 0x000fce0000410000 */
.L_x_50:
[----:B------:R-:W-:Y:S02]  /*1d90*/  HFMA2 R9, -RZ, RZ, 0, 0 ;  /* 0x00000000ff097431 */ /* 0x000fe400000001ff */
[----:B------:R-:W-:-:S04]  /*1da0*/  IMAD.MOV.U32 R8, RZ, RZ, R0 ;  /* 0x000000ffff087224 */ /* 0x000fc800078e0000 */
[----:B------:R-:W-:Y:S05]  /*1db0*/  RET.REL.NODEC R8 `(_Z14adadeltaKerneliPiS_iPfS0_fffS0_S0_) ;  /* 0xffffffe008907950 */ /* 0x000fea0003c3ffff */
        .weak           $__internal_2_$__cuda_sm3x_div_rn_noftz_f32_slowpath
        .type           $__internal_2_$__cuda_sm3x_div_rn_noftz_f32_slowpath,@function
        .size           $__internal_2_$__cuda_sm3x_div_rn_noftz_f32_slowpath,(.L_x_65 - $__internal_2_$__cuda_sm3x_div_rn_noftz_f32_slowpath)
$__internal_2_$__cuda_sm3x_div_rn_noftz_f32_slowpath:
[----:B------:R-:W-:Y:S01]  /*1dc0*/  SHF.R.U32.HI R7, RZ, 0x17, R0 ;  /* 0x00000017ff077819 */ /* 0x000fe20000011600 */
[----:B------:R-:W-:Y:S01]  /*1dd0*/  BSSY.RECONVERGENT B2, `(.L_x_51) ;  /* 0x0000062000027945 */ /* 0x000fe20003800200 */
[----:B------:R-:W-:Y:S02]  /*1de0*/  SHF.R.U32.HI R27, RZ, 0x17, R3 ;  /* 0x00000017ff1b7819 */ /* 0x000fe40000011603 */
[----:B------:R-:W-:Y:S02]  /*1df0*/  LOP3.LUT R7, R7, 0xff, RZ, 0xc0, !PT ;  /* 0x000000ff07077812 */ /* 0x000fe400078ec0ff */
[----:B------:R-:W-:Y:S02]  /*1e00*/  LOP3.LUT R27, R27, 0xff, RZ, 0xc0, !PT ;  /* 0x000000ff1b1b7812 */ /* 0x000fe400078ec0ff */
[----:B------:R-:W-:Y:S02]  /*1e10*/  IADD3 R29, PT, PT, R7, -0x1, RZ ;  /* 0xffffffff071d7810 */ /* 0x000fe40007ffe0ff */
[----:B------:R-:W-:-:S02]  /*1e20*/  IADD3 R30, PT, PT, R27, -0x1, RZ ;  /* 0xffffffff1b1e7810 */ /* 0x000fc40007ffe0ff */
[----:B------:R-:W-:-:S04]  /*1e30*/  ISETP.GT.U32.AND P0, PT, R29, 0xfd, PT ;  /* 0x000000fd1d00780c */ /* 0x000fc80003f04070 */
[----:B------:R-:W-:-:S13]  /*1e40*/  ISETP.GT.U32.OR P0, PT, R30, 0xfd, P0 ;  /* 0x000000fd1e00780c */ /* 0x000fda0000704470 */
[----:B------:R-:W-:Y:S01]  /*1e50*/  @!P0 MOV R9, RZ ;  /* 0x000000ff00098202 */ /* 0x000fe20000000f00 */
[----:B------:R-:W-:Y:S06]  /*1e60*/  @!P0 BRA `(.L_x_52) ;  /* 0x00000000005c8947 */ /* 0x000fec0003800000 */
[----:B------:R-:W-:Y:S02]  /*1e70*/  FSETP.GTU.FTZ.AND P0, PT, |R3|, +INF , PT ;  /* 0x7f8000000300780b */ /* 0x000fe40003f1c200 */
[----:B------:R-:W-:-:S04]  /*1e80*/  FSETP.GTU.FTZ.AND P1, PT, |R0|, +INF , PT ;  /* 0x7f8000000000780b */ /* 0x000fc80003f3c200 */
[----:B------:R-:W-:-:S13]  /*1e90*/  PLOP3.LUT P0, PT, P0, P1, PT, 0xf8, 0x8f ;  /* 0x00000000008f781c */ /* 0x000fda0000703f70 */
[----:B------:R-:W-:Y:S05]  /*1ea0*/  @P0 BRA `(.L_x_53) ;  /* 0x00000004004c0947 */ /* 0x000fea0003800000 */
[----:B------:R-:W-:-:S13]  /*1eb0*/  LOP3.LUT P0, RZ, R0, 0x7fffffff, R3, 0xc8, !PT ;  /* 0x7fffffff00ff7812 */ /* 0x000fda000780c803 */
[----:B------:R-:W-:Y:S05]  /*1ec0*/  @!P0 BRA `(.L_x_54) ;  /* 0x00000004003c8947 */ /* 0x000fea0003800000 */
[C---:B------:R-:W-:Y:S02]  /*1ed0*/  FSETP.NEU.FTZ.AND P2, PT, |R3|.reuse, +INF , PT ;  /* 0x7f8000000300780b */ /* 0x040fe40003f5d200 */
[----:B------:R-:W-:Y:S02]  /*1ee0*/  FSETP.NEU.FTZ.AND P1, PT, |R0|, +INF , PT ;  /* 0x7f8000000000780b */ /* 0x000fe40003f3d200 */
[----:B------:R-:W-:-:S11]  /*1ef0*/  FSETP.NEU.FTZ.AND P0, PT, |R3|, +INF , PT ;  /* 0x7f8000000300780b */ /* 0x000fd60003f1d200 */
[----:B------:R-:W-:Y:S05]  /*1f00*/  @!P1 BRA !P2, `(.L_x_54) ;  /* 0x00000004002c9947 */ /* 0x000fea0005000000 */
[----:B------:R-:W-:-:S04]  /*1f10*/  LOP3.LUT P2, RZ, R3, 0x7fffffff, RZ, 0xc0, !PT ;  /* 0x7fffffff03ff7812 */ /* 0x000fc8000784c0ff */
[----:B------:R-:W-:-:S13]  /*1f20*/  PLOP3.LUT P1, PT, P1, P2, PT, 0x2f, 0xf2 ;  /* 0x0000000000f2781c */ /* 0x000fda0000f24577 */
[----:B------:R-:W-:Y:S05]  /*1f30*/  @P1 BRA `(.L_x_55) ;  /* 0x0000000400181947 */ /* 0x000fea0003800000 */
[----:B------:R-:W-:-:S04]  /*1f40*/  LOP3.LUT P1, RZ, R0, 0x7fffffff, RZ, 0xc0, !PT ;  /* 0x7fffffff00ff7812 */ /* 0x000fc8000782c0ff */
[----:B------:R-:W-:-:S13]  /*1f50*/  PLOP3.LUT P0, PT, P0, P1, PT, 0x2f, 0xf2 ;  /* 0x0000000000f2781c */ /* 0x000fda0000702577 */
[----:B------:R-:W-:Y:S05]  /*1f60*/  @P0 BRA `(.L_x_56) ;  /* 0x0000000400000947 */ /* 0x000fea0003800000 */
[----:B------:R-:W-:Y:S02]  /*1f70*/  ISETP.GE.AND P0, PT, R30, RZ, PT ;  /* 0x000000ff1e00720c */ /* 0x000fe40003f06270 */
[----:B------:R-:W-:-:S11]  /*1f80*/  ISETP.GE.AND P1, PT, R29, RZ, PT ;  /* 0x000000ff1d00720c */ /* 0x000fd60003f26270 */
[----:B------:R-:W-:Y:S01]  /*1f90*/  @P0 MOV R9, RZ ;  /* 0x000000ff00090202 */ /* 0x000fe20000000f00 */
[----:B------:R-:W-:Y:S01]  /*1fa0*/  @!P0 FFMA R3, R3, 1.84467440737095516160e+19, RZ ;  /* 0x5f80000003038823 */ /* 0x000fe200000000ff */
[----:B------:R-:W-:Y:S01]  /*1fb0*/  @!P0 MOV R9, 0xffffffc0 ;  /* 0xffffffc000098802 */ /* 0x000fe20000000f00 */
[----:B------:R-:W-:-:S03]  /*1fc0*/  @!P1 FFMA R0, R0, 1.84467440737095516160e+19, RZ ;  /* 0x5f80000000009823 */ /* 0x000fc600000000ff */
[----:B------:R-:W-:-:S07]  /*1fd0*/  @!P1 IADD3 R9, PT, PT, R9, 0x40, RZ ;  /* 0x0000004009099810 */ /* 0x000fce0007ffe0ff */
.L_x_52:
[----:B------:R-:W-:Y:S01]  /*1fe0*/  LEA R31, R7, 0xc0800000, 0x17 ;  /* 0xc0800000071f7811 */ /* 0x000fe200078eb8ff */
[----:B------:R-:W-:Y:S01]  /*1ff0*/  VIADD R32, R27, 0xffffff81 ;  /* 0xffffff811b207836 */ /* 0x000fe20000000000 */
[----:B------:R-:W-:Y:S02]  /*2000*/  BSSY.RECONVERGENT B3, `(.L_x_57) ;  /* 0x0000035000037945 */ /* 0x000fe40003800200 */
[----:B------:R-:W-:Y:S01]  /*2010*/  IADD3 R31, PT, PT, -R31, R0, RZ ;  /* 0x000000001f1f7210 */ /* 0x000fe20007ffe1ff */
[C---:B------:R-:W-:Y:S01]  /*2020*/  IMAD R0, R32.reuse, -0x800000, R3 ;  /* 0xff80000020007824 */ /* 0x040fe200078e0203 */
[----:B------:R-:W-:Y:S02]  /*2030*/  IADD3 R32, PT, PT, R32, 0x7f, -R7 ;  /* 0x0000007f20207810 */ /* 0x000fe40007ffe807 */
[----:B------:R-:W0:Y:S01]  /*2040*/  MUFU.RCP R30, R31 ;  /* 0x0000001f001e7308 */ /* 0x000e220000001000 */
[----:B------:R-:W-:Y:S01]  /*2050*/  FADD.FTZ R29, -R31, -RZ ;  /* 0x800000ff1f1d7221 */ /* 0x000fe20000010100 */
[----:B------:R-:W-:-:S03]  /*2060*/  IADD3 R9, PT, PT, R32, R9, RZ ;  /* 0x0000000920097210 */ /* 0x000fc60007ffe0ff */
[----:B0-----:R-:W-:-:S04]  /*2070*/  FFMA R27, R30, R29, 1 ;  /* 0x3f8000001e1b7423 */ /* 0x001fc8000000001d */
[----:B------:R-:W-:-:S04]  /*2080*/  FFMA R27, R30, R27, R30 ;  /* 0x0000001b1e1b7223 */ /* 0x000fc8000000001e */
[----:B------:R-:W-:-:S04]  /*2090*/  FFMA R30, R0, R27, RZ ;  /* 0x0000001b001e7223 */ /* 0x000fc800000000ff */
[----:B------:R-:W-:-:S04]  /*20a0*/  FFMA R3, R29, R30, R0 ;  /* 0x0000001e1d037223 */ /* 0x000fc80000000000 */
[----:B------:R-:W-:-:S04]  /*20b0*/  FFMA R30, R27, R3, R30 ;  /* 0x000000031b1e7223 */ /* 0x000fc8000000001e */
[----:B------:R-:W-:-:S04]  /*20c0*/  FFMA R29, R29, R30, R0 ;  /* 0x0000001e1d1d7223 */ /* 0x000fc80000000000 */
[----:B------:R-:W-:-:S05]  /*20d0*/  FFMA R0, R27, R29, R30 ;  /* 0x0000001d1b007223 */ /* 0x000fca000000001e */
[----:B------:R-:W-:-:S04]  /*20e0*/  SHF.R.U32.HI R3, RZ, 0x17, R0 ;  /* 0x00000017ff037819 */ /* 0x000fc80000011600 */
[----:B------:R-:W-:-:S04]  /*20f0*/  LOP3.LUT R32, R3, 0xff, RZ, 0xc0, !PT ;  /* 0x000000ff03207812 */ /* 0x000fc800078ec0ff */
[----:B------:R-:W-:-:S04]  /*2100*/  IADD3 R3, PT, PT, R32, R9, RZ ;  /* 0x0000000920037210 */ /* 0x000fc80007ffe0ff */
[----:B------:R-:W-:-:S04]  /*2110*/  IADD3 R7, PT, PT, R3, -0x1, RZ ;  /* 0xffffffff03077810 */ /* 0x000fc80007ffe0ff */
[----:B------:R-:W-:-:S13]  /*2120*/  ISETP.GE.U32.AND P0, PT, R7, 0xfe, PT ;  /* 0x000000fe0700780c */ /* 0x000fda0003f06070 */
[----:B------:R-:W-:Y:S05]  /*2130*/  @!P0 BRA `(.L_x_58) ;  /* 0x0000000000808947 */ /* 0x000fea0003800000 */
[----:B------:R-:W-:-:S13]  /*2140*/  ISETP.GT.AND P0, PT, R3, 0xfe, PT ;  /* 0x000000fe0300780c */ /* 0x000fda0003f04270 */
[----:B------:R-:W-:Y:S05]  /*2150*/  @P0 BRA `(.L_x_59) ;  /* 0x00000000006c0947 */ /* 0x000fea0003800000 */
[----:B------:R-:W-:-:S13]  /*2160*/  ISETP.GE.AND P0, PT, R3, 0x1, PT ;  /* 0x000000010300780c */ /* 0x000fda0003f06270 */
[----:B------:R-:W-:Y:S05]  /*2170*/  @P0 BRA `(.L_x_60) ;  /* 0x0000000000740947 */ /* 0x000fea0003800000 */
[----:B------:R-:W-:Y:S02]  /*2180*/  ISETP.GE.AND P0, PT, R3, -0x18, PT ;  /* 0xffffffe80300780c */ /* 0x000fe40003f06270 */
[----:B------:R-:W-:-:S11]  /*2190*/  LOP3.LUT R0, R0, 0x80000000, RZ, 0xc0, !PT ;  /* 0x8000000000007812 */ /* 0x000fd600078ec0ff */
[----:B------:R-:W-:Y:S05]  /*21a0*/  @!P0 BRA `(.L_x_60) ;  /* 0x0000000000688947 */ /* 0x000fea0003800000 */
[CCC-:B------:R-:W-:Y:S01]  /*21b0*/  FFMA.RZ R7, R27.reuse, R29.reuse, R30.reuse ;  /* 0x0000001d1b077223 */ /* 0x1c0fe2000000c01e */
[CCC-:B------:R-:W-:Y:S01]  /*21c0*/  FFMA.RP R9, R27.reuse, R29.reuse, R30.reuse ;  /* 0x0000001d1b097223 */ /* 0x1c0fe2000000801e */
[----:B------:R-:W-:Y:S01]  /*21d0*/  FFMA.RM R30, R27, R29, R30 ;  /* 0x0000001d1b1e7223 */ /* 0x000fe2000000401e */
[----:B------:R-:W-:Y:S02]  /*21e0*/  IADD3 R27, PT, PT, R3, 0x20, RZ ;  /* 0x00000020031b7810 */ /* 0x000fe40007ffe0ff */
[----:B------:R-:W-:Y:S02]  /*21f0*/  LOP3.LUT R7, R7, 0x7fffff, RZ, 0xc0, !PT ;  /* 0x007fffff07077812 */ /* 0x000fe400078ec0ff */
[----:B------:R-:W-:Y:S02]  /*2200*/  ISETP.NE.AND P2, PT, R3, RZ, PT ;  /* 0x000000ff0300720c */ /* 0x000fe40003f45270 */
[----:B------:R-:W-:Y:S02]  /*2210*/  LOP3.LUT R32, R7, 0x800000, RZ, 0xfc, !PT ;  /* 0x0080000007207812 */ /* 0x000fe400078efcff */
[----:B------:R-:W-:-:S02]  /*2220*/  ISETP.NE.AND P1, PT, R3, RZ, PT ;  /* 0x000000ff0300720c */ /* 0x000fc40003f25270 */
[----:B------:R-:W-:Y:S02]  /*2230*/  IADD3 R3, PT, PT, -R3, RZ, RZ ;  /* 0x000000ff03037210 */ /* 0x000fe40007ffe1ff */
[----:B------:R-:W-:Y:S02]  /*2240*/  SHF.L.U32 R27, R32, R27, RZ ;  /* 0x0000001b201b7219 */ /* 0x000fe400000006ff */
[----:B------:R-:W-:Y:S02]  /*2250*/  FSETP.NEU.FTZ.AND P0, PT, R9, R30, PT ;  /* 0x0000001e0900720b */ /* 0x000fe40003f1d000 */
[----:B------:R-:W-:Y:S02]  /*2260*/  SEL R3, R3, RZ, P2 ;  /* 0x000000ff03037207 */ /* 0x000fe40001000000 */
[----:B------:R-:W-:Y:S02]  /*2270*/  ISETP.NE.AND P1, PT, R27, RZ, P1 ;  /* 0x000000ff1b00720c */ /* 0x000fe40000f25270 */
[----:B------:R-:W-:-:S02]  /*2280*/  SHF.R.U32.HI R32, RZ, R3, R32 ;  /* 0x00000003ff207219 */ /* 0x000fc40000011620 */
[----:B------:R-:W-:Y:S02]  /*2290*/  PLOP3.LUT P0, PT, P0, P1, PT, 0xf8, 0x8f ;  /* 0x00000000008f781c */ /* 0x000fe40000703f70 */
[----:B------:R-:W-:Y:S02]  /*22a0*/  SHF.R.U32.HI R7, RZ, 0x1, R32 ;  /* 0x00000001ff077819 */ /* 0x000fe40000011620 */
[----:B------:R-:W-:-:S04]  /*22b0*/  SEL R30, RZ, 0x1, !P0 ;  /* 0x00000001ff1e7807 */ /* 0x000fc80004000000 */
[----:B------:R-:W-:-:S04]  /*22c0*/  LOP3.LUT R3, R30, 0x1, R7, 0xf8, !PT ;  /* 0x000000011e037812 */ /* 0x000fc800078ef807 */
[----:B------:R-:W-:-:S04]  /*22d0*/  LOP3.LUT R32, R3, R32, RZ, 0xc0, !PT ;  /* 0x0000002003207212 */ /* 0x000fc800078ec0ff */
[----:B------:R-:W-:-:S04]  /*22e0*/  IADD3 R7, PT, PT, R7, R32, RZ ;  /* 0x0000002007077210 */ /* 0x000fc80007ffe0ff */
[----:B------:R-:W-:Y:S01]  /*22f0*/  LOP3.LUT R0, R7, R0, RZ, 0xfc, !PT ;  /* 0x0000000007007212 */ /* 0x000fe200078efcff */
[----:B------:R-:W-:Y:S06]  /*2300*/  BRA `(.L_x_60) ;  /* 0x0000000000107947 */ /* 0x000fec0003800000 */
.L_x_59:
[----:B------:R-:W-:-:S04]  /*2310*/  LOP3.LUT R0, R0, 0x80000000, RZ, 0xc0, !PT ;  /* 0x8000000000007812 */ /* 0x000fc800078ec0ff */
[----:B------:R-:W-:Y:S01]  /*2320*/  LOP3.LUT R0, R0, 0x7f800000, RZ, 0xfc, !PT ;  /* 0x7f80000000007812 */ /* 0x000fe200078efcff */
[----:B------:R-:W-:Y:S06]  /*2330*/  BRA `(.L_x_60) ;  /* 0x0000000000047947 */ /* 0x000fec0003800000 */
.L_x_58:
[----:B------:R-:W-:-:S07]  /*2340*/  LEA R0, R9, R0, 0x17 ;  /* 0x0000000009007211 */ /* 0x000fce00078eb8ff */
.L_x_60:
[----:B------:R-:W-:Y:S05]  /*2350*/  BSYNC.RECONVERGENT B3 ;  /* 0x0000000000037941 */ /* 0x000fea0003800200 */
.L_x_57:
[----:B------:R-:W-:Y:S05]  /*2360*/  BRA `(.L_x_61) ;  /* 0x0000000000207947 */ /* 0x000fea0003800000 */
.L_x_56:
[----:B------:R-:W-:-:S04]  /*2370*/  LOP3.LUT R0, R0, 0x80000000, R3, 0x48, !PT ;  /* 0x8000000000007812 */ /* 0x000fc800078e4803 */
[----:B------:R-:W-:Y:S01]  /*2380*/  LOP3.LUT R0, R0, 0x7f800000, RZ, 0xfc, !PT ;  /* 0x7f80000000007812 */ /* 0x000fe200078efcff */
[----:B------:R-:W-:Y:S06]  /*2390*/  BRA `(.L_x_61) ;  /* 0x0000000000147947 */ /* 0x000fec0003800000 */
.L_x_55:
[----:B------:R-:W-:Y:S01]  /*23a0*/  LOP3.LUT R0, R0, 0x80000000, R3, 0x48, !PT ;  /* 0x8000000000007812 */ /* 0x000fe200078e4803 */
[----:B------:R-:W-:Y:S06]  /*23b0*/  BRA `(.L_x_61) ;  /* 0x00000000000c7947 */ /* 0x000fec0003800000 */
.L_x_54:
[----:B------:R-:W0:Y:S01]  /*23c0*/  MUFU.RSQ R0, -QNAN ;  /* 0xffc0000000007908 */ /* 0x000e220000001400 */
[----:B------:R-:W-:Y:S05]  /*23d0*/  BRA `(.L_x_61) ;  /* 0x0000000000047947 */ /* 0x000fea0003800000 */
.L_x_53:
[----:B------:R-:W-:-:S07]  /*23e0*/  FADD.FTZ R0, R3, R0 ;  /* 0x0000000003007221 */ /* 0x000fce0000010000 */
.L_x_61:
[----:B------:R-:W-:Y:S05]  /*23f0*/  BSYNC.RECONVERGENT B2 ;  /* 0x0000000000027941 */ /* 0x000fea0003800200 */
.L_x_51:
[----:B------:R-:W-:-:S04]  /*2400*/  HFMA2 R9, -RZ, RZ, 0, 0 ;  /* 0x00000000ff097431 */ /* 0x000fc800000001ff */
[----:B0-----:R-:W-:Y:S05]  /*2410*/  RET.REL.NODEC R8 `(_Z14adadeltaKerneliPiS_iPfS0_fffS0_S0_) ;  /* 0xffffffd808f87950 */ /* 0x001fea0003c3ffff */
.L_x_62:
[----:B------:R-:W-:-:S00]  /*2420*/  BRA `(.L_x_62) ;  /* 0xfffffffc00fc7947 */ /* 0x000fc0000383ffff */
[----:B------:R-:W-:-:S00]  /*2430*/  NOP ;  /* 0x0000000000007918 */ /* 0x000fc00000000000 */
        /* <DEDUP_REMOVED lines=12> */
.L_x_65:


//--------------------- .nv.shared.reserved.0     --------------------------
	.section	.nv.shared.reserved.0,"aw",@nobits
	.weak		__nv_reservedSMEM_offset_0_alias
	.size		__nv_reservedSMEM_offset_0_alias, 0, 64
	.other		__nv_reservedSMEM_offset_0_alias,@"STO_CUDA_RESERVED_SHARED STV_DEFAULT"
__nv_reservedSMEM_offset_0_alias:
	.zero		0
	.zero		64


//--------------------- .nv.constant0._Z14adadeltaKerneliPiS_iPfS0_fffS0_S0_ --------------------------
	.section	.nv.constant0._Z14adadeltaKerneliPiS_iPfS0_fffS0_S0_,"a",@progbits
	.sectionflags	@""
	.align	4
.nv.constant0._Z14adadeltaKerneliPiS_iPfS0_fffS0_S0_:
	.zero		976


//--------------------- SYMBOLS --------------------------

	.type		.nv.reservedSmem.offset0,@object
	.size		.nv.reservedSmem.offset0,0x4
